//
// Generated by NVIDIA NVVM Compiler
//
// Compiler Build ID: CL-36424714
// Cuda compilation tools, release 13.0, V13.0.88
// Based on NVVM 20.0.0
//

.version 9.0
.target sm_100
.address_size 64

	// .globl	_Z13warmup_kernelPf

.visible .entry _Z13warmup_kernelPf(
	.param .u64 .ptr .align 1 _Z13warmup_kernelPf_param_0
)
{
	.reg .pred 	%p<2>;
	.reg .b32 	%r<5>;
	.reg .b32 	%f<3>;
	.reg .b64 	%rd<5>;

	ld.param.u64 	%rd1, [_Z13warmup_kernelPf_param_0];
	mov.u32 	%r2, %ctaid.x;
	mov.u32 	%r3, %ntid.x;
	mov.u32 	%r4, %tid.x;
	mad.lo.s32 	%r1, %r2, %r3, %r4;
	setp.gt.s32 	%p1, %r1, 255;
	@%p1 bra 	$L__BB0_2;
	cvta.to.global.u64 	%rd2, %rd1;
	mul.wide.s32 	%rd3, %r1, 4;
	add.s64 	%rd4, %rd2, %rd3;
	ld.global.f32 	%f1, [%rd4];
	add.f32 	%f2, %f1, 0f3F800000;
	st.global.f32 	[%rd4], %f2;
$L__BB0_2:
	ret;

}
	// .globl	_Z29gemver_kernel1_striped_customiiiPfPKfS1_S1_S1_i
.visible .entry _Z29gemver_kernel1_striped_customiiiPfPKfS1_S1_S1_i(
	.param .u32 _Z29gemver_kernel1_striped_customiiiPfPKfS1_S1_S1_i_param_0,
	.param .u32 _Z29gemver_kernel1_striped_customiiiPfPKfS1_S1_S1_i_param_1,
	.param .u32 _Z29gemver_kernel1_striped_customiiiPfPKfS1_S1_S1_i_param_2,
	.param .u64 .ptr .align 1 _Z29gemver_kernel1_striped_customiiiPfPKfS1_S1_S1_i_param_3,
	.param .u64 .ptr .align 1 _Z29gemver_kernel1_striped_customiiiPfPKfS1_S1_S1_i_param_4,
	.param .u64 .ptr .align 1 _Z29gemver_kernel1_striped_customiiiPfPKfS1_S1_S1_i_param_5,
	.param .u64 .ptr .align 1 _Z29gemver_kernel1_striped_customiiiPfPKfS1_S1_S1_i_param_6,
	.param .u64 .ptr .align 1 _Z29gemver_kernel1_striped_customiiiPfPKfS1_S1_S1_i_param_7,
	.param .u32 _Z29gemver_kernel1_striped_customiiiPfPKfS1_S1_S1_i_param_8
)
{
	.reg .pred 	%p<4>;
	.reg .b32 	%r<17>;
	.reg .b32 	%f<9>;
	.reg .b64 	%rd<19>;

	ld.param.u32 	%r4, [_Z29gemver_kernel1_striped_customiiiPfPKfS1_S1_S1_i_param_0];
	ld.param.u32 	%r5, [_Z29gemver_kernel1_striped_customiiiPfPKfS1_S1_S1_i_param_1];
	ld.param.u32 	%r6, [_Z29gemver_kernel1_striped_customiiiPfPKfS1_S1_S1_i_param_2];
	ld.param.u64 	%rd1, [_Z29gemver_kernel1_striped_customiiiPfPKfS1_S1_S1_i_param_3];
	ld.param.u64 	%rd2, [_Z29gemver_kernel1_striped_customiiiPfPKfS1_S1_S1_i_param_4];
	ld.param.u64 	%rd3, [_Z29gemver_kernel1_striped_customiiiPfPKfS1_S1_S1_i_param_5];
	ld.param.u64 	%rd4, [_Z29gemver_kernel1_striped_customiiiPfPKfS1_S1_S1_i_param_6];
	ld.param.u64 	%rd5, [_Z29gemver_kernel1_striped_customiiiPfPKfS1_S1_S1_i_param_7];
	ld.param.u32 	%r7, [_Z29gemver_kernel1_striped_customiiiPfPKfS1_S1_S1_i_param_8];
	mov.u32 	%r8, %ctaid.x;
	mov.u32 	%r9, %ntid.x;
	mov.u32 	%r10, %tid.x;
	mad.lo.s32 	%r1, %r8, %r9, %r10;
	mov.u32 	%r11, %ctaid.y;
	mov.u32 	%r12, %ntid.y;
	mov.u32 	%r13, %tid.y;
	mad.lo.s32 	%r14, %r11, %r12, %r13;
	add.s32 	%r2, %r5, %r14;
	shl.b32 	%r15, %r7, 1;
	rem.s32 	%r3, %r14, %r15;
	setp.ge.s32 	%p1, %r2, %r6;
	setp.ge.s32 	%p2, %r1, %r4;
	or.pred  	%p3, %p2, %p1;
	@%p3 bra 	$L__BB1_2;
	cvta.to.global.u64 	%rd6, %rd4;
	cvta.to.global.u64 	%rd7, %rd2;
	cvta.to.global.u64 	%rd8, %rd5;
	cvta.to.global.u64 	%rd9, %rd3;
	cvta.to.global.u64 	%rd10, %rd1;
	mul.wide.s32 	%rd11, %r2, 4;
	add.s64 	%rd12, %rd6, %rd11;
	ld.global.f32 	%f1, [%rd12];
	mul.wide.s32 	%rd13, %r1, 4;
	add.s64 	%rd14, %rd7, %rd13;
	ld.global.f32 	%f2, [%rd14];
	add.s64 	%rd15, %rd8, %rd11;
	ld.global.f32 	%f3, [%rd15];
	add.s64 	%rd16, %rd9, %rd13;
	ld.global.f32 	%f4, [%rd16];
	mul.f32 	%f5, %f3, %f4;
	fma.rn.f32 	%f6, %f1, %f2, %f5;
	mad.lo.s32 	%r16, %r3, %r4, %r1;
	mul.wide.s32 	%rd17, %r16, 4;
	add.s64 	%rd18, %rd10, %rd17;
	ld.global.f32 	%f7, [%rd18];
	add.f32 	%f8, %f7, %f6;
	st.global.f32 	[%rd18], %f8;
$L__BB1_2:
	ret;

}
	// .globl	_Z14gemver_kernel2ifPKfPfS0_S0_
.visible .entry _Z14gemver_kernel2ifPKfPfS0_S0_(
	.param .u32 _Z14gemver_kernel2ifPKfPfS0_S0__param_0,
	.param .f32 _Z14gemver_kernel2ifPKfPfS0_S0__param_1,
	.param .u64 .ptr .align 1 _Z14gemver_kernel2ifPKfPfS0_S0__param_2,
	.param .u64 .ptr .align 1 _Z14gemver_kernel2ifPKfPfS0_S0__param_3,
	.param .u64 .ptr .align 1 _Z14gemver_kernel2ifPKfPfS0_S0__param_4,
	.param .u64 .ptr .align 1 _Z14gemver_kernel2ifPKfPfS0_S0__param_5
)
{
	.reg .pred 	%p<11>;
	.reg .b32 	%r<46>;
	.reg .b32 	%f<106>;
	.reg .b64 	%rd<52>;

	ld.param.u32 	%r15, [_Z14gemver_kernel2ifPKfPfS0_S0__param_0];
	ld.param.f32 	%f12, [_Z14gemver_kernel2ifPKfPfS0_S0__param_1];
	ld.param.u64 	%rd14, [_Z14gemver_kernel2ifPKfPfS0_S0__param_2];
	ld.param.u64 	%rd12, [_Z14gemver_kernel2ifPKfPfS0_S0__param_3];
	ld.param.u64 	%rd15, [_Z14gemver_kernel2ifPKfPfS0_S0__param_4];
	cvta.to.global.u64 	%rd1, %rd15;
	cvta.to.global.u64 	%rd2, %rd14;
	mov.u32 	%r16, %ctaid.x;
	mov.u32 	%r17, %ntid.x;
	mov.u32 	%r18, %tid.x;
	mad.lo.s32 	%r1, %r16, %r17, %r18;
	setp.ge.s32 	%p1, %r1, %r15;
	@%p1 bra 	$L__BB2_15;
	setp.gt.s32 	%p2, %r15, 0;
	cvta.to.global.u64 	%rd16, %rd12;
	mul.wide.s32 	%rd17, %r1, 4;
	add.s64 	%rd3, %rd16, %rd17;
	@%p2 bra 	$L__BB2_3;
	ld.global.f32 	%f105, [%rd3];
	bra.uni 	$L__BB2_14;
$L__BB2_3:
	ld.global.f32 	%f105, [%rd3];
	and.b32  	%r2, %r15, 7;
	setp.lt.u32 	%p3, %r15, 8;
	mov.b32 	%r44, 0;
	@%p3 bra 	$L__BB2_6;
	and.b32  	%r44, %r15, 2147483640;
	neg.s32 	%r42, %r44;
	mul.wide.u32 	%rd4, %r15, 28;
	mul.wide.u32 	%rd5, %r15, 20;
	mul.wide.u32 	%rd6, %r15, 12;
	mul.wide.u32 	%rd7, %r15, 8;
	add.s64 	%rd51, %rd1, 16;
	mul.wide.u32 	%rd9, %r15, 4;
	shl.b32 	%r29, %r15, 3;
	mov.u32 	%r41, %r1;
$L__BB2_5:
	.pragma "nounroll";
	mul.wide.s32 	%rd18, %r41, 4;
	add.s64 	%rd19, %rd2, %rd18;
	ld.global.f32 	%f13, [%rd19];
	mul.f32 	%f14, %f12, %f13;
	ld.global.f32 	%f15, [%rd51+-16];
	mul.f32 	%f16, %f14, %f15;
	cvt.rzi.s32.f32 	%r21, %f16;
	cvt.rn.f32.s32 	%f17, %r21;
	add.f32 	%f18, %f105, %f17;
	st.global.f32 	[%rd3], %f18;
	add.s64 	%rd20, %rd19, %rd9;
	ld.global.f32 	%f19, [%rd20];
	mul.f32 	%f20, %f12, %f19;
	ld.global.f32 	%f21, [%rd51+-12];
	mul.f32 	%f22, %f20, %f21;
	cvt.rzi.s32.f32 	%r22, %f22;
	cvt.rn.f32.s32 	%f23, %r22;
	add.f32 	%f24, %f18, %f23;
	st.global.f32 	[%rd3], %f24;
	add.s64 	%rd21, %rd19, %rd7;
	ld.global.f32 	%f25, [%rd21];
	mul.f32 	%f26, %f12, %f25;
	ld.global.f32 	%f27, [%rd51+-8];
	mul.f32 	%f28, %f26, %f27;
	cvt.rzi.s32.f32 	%r23, %f28;
	cvt.rn.f32.s32 	%f29, %r23;
	add.f32 	%f30, %f24, %f29;
	st.global.f32 	[%rd3], %f30;
	add.s64 	%rd22, %rd19, %rd6;
	ld.global.f32 	%f31, [%rd22];
	mul.f32 	%f32, %f12, %f31;
	ld.global.f32 	%f33, [%rd51+-4];
	mul.f32 	%f34, %f32, %f33;
	cvt.rzi.s32.f32 	%r24, %f34;
	cvt.rn.f32.s32 	%f35, %r24;
	add.f32 	%f36, %f30, %f35;
	st.global.f32 	[%rd3], %f36;
	mul.wide.u32 	%rd23, %r15, 16;
	add.s64 	%rd24, %rd19, %rd23;
	ld.global.f32 	%f37, [%rd24];
	mul.f32 	%f38, %f12, %f37;
	ld.global.f32 	%f39, [%rd51];
	mul.f32 	%f40, %f38, %f39;
	cvt.rzi.s32.f32 	%r25, %f40;
	cvt.rn.f32.s32 	%f41, %r25;
	add.f32 	%f42, %f36, %f41;
	st.global.f32 	[%rd3], %f42;
	add.s64 	%rd25, %rd19, %rd5;
	ld.global.f32 	%f43, [%rd25];
	mul.f32 	%f44, %f12, %f43;
	ld.global.f32 	%f45, [%rd51+4];
	mul.f32 	%f46, %f44, %f45;
	cvt.rzi.s32.f32 	%r26, %f46;
	cvt.rn.f32.s32 	%f47, %r26;
	add.f32 	%f48, %f42, %f47;
	st.global.f32 	[%rd3], %f48;
	mul.wide.u32 	%rd26, %r15, 24;
	add.s64 	%rd27, %rd19, %rd26;
	ld.global.f32 	%f49, [%rd27];
	mul.f32 	%f50, %f12, %f49;
	ld.global.f32 	%f51, [%rd51+8];
	mul.f32 	%f52, %f50, %f51;
	cvt.rzi.s32.f32 	%r27, %f52;
	cvt.rn.f32.s32 	%f53, %r27;
	add.f32 	%f54, %f48, %f53;
	st.global.f32 	[%rd3], %f54;
	add.s64 	%rd28, %rd19, %rd4;
	ld.global.f32 	%f55, [%rd28];
	mul.f32 	%f56, %f12, %f55;
	ld.global.f32 	%f57, [%rd51+12];
	mul.f32 	%f58, %f56, %f57;
	cvt.rzi.s32.f32 	%r28, %f58;
	cvt.rn.f32.s32 	%f59, %r28;
	add.f32 	%f105, %f54, %f59;
	st.global.f32 	[%rd3], %f105;
	add.s32 	%r42, %r42, 8;
	add.s32 	%r41, %r41, %r29;
	add.s64 	%rd51, %rd51, 32;
	setp.ne.s32 	%p4, %r42, 0;
	@%p4 bra 	$L__BB2_5;
$L__BB2_6:
	setp.eq.s32 	%p5, %r2, 0;
	@%p5 bra 	$L__BB2_14;
	and.b32  	%r10, %r15, 3;
	setp.lt.u32 	%p6, %r2, 4;
	@%p6 bra 	$L__BB2_9;
	mad.lo.s32 	%r30, %r44, %r15, %r1;
	mul.wide.s32 	%rd29, %r30, 4;
	add.s64 	%rd30, %rd2, %rd29;
	ld.global.f32 	%f60, [%rd30];
	mul.f32 	%f61, %f12, %f60;
	mul.wide.u32 	%rd31, %r44, 4;
	add.s64 	%rd32, %rd1, %rd31;
	ld.global.f32 	%f62, [%rd32];
	mul.f32 	%f63, %f61, %f62;
	cvt.rzi.s32.f32 	%r31, %f63;
	cvt.rn.f32.s32 	%f64, %r31;
	add.f32 	%f65, %f105, %f64;
	st.global.f32 	[%rd3], %f65;
	mul.wide.u32 	%rd33, %r15, 4;
	add.s64 	%rd34, %rd30, %rd33;
	ld.global.f32 	%f66, [%rd34];
	mul.f32 	%f67, %f12, %f66;
	ld.global.f32 	%f68, [%rd32+4];
	mul.f32 	%f69, %f67, %f68;
	cvt.rzi.s32.f32 	%r32, %f69;
	cvt.rn.f32.s32 	%f70, %r32;
	add.f32 	%f71, %f65, %f70;
	st.global.f32 	[%rd3], %f71;
	add.s64 	%rd35, %rd34, %rd33;
	ld.global.f32 	%f72, [%rd35];
	mul.f32 	%f73, %f12, %f72;
	ld.global.f32 	%f74, [%rd32+8];
	mul.f32 	%f75, %f73, %f74;
	cvt.rzi.s32.f32 	%r33, %f75;
	cvt.rn.f32.s32 	%f76, %r33;
	add.f32 	%f77, %f71, %f76;
	st.global.f32 	[%rd3], %f77;
	add.s64 	%rd36, %rd35, %rd33;
	ld.global.f32 	%f78, [%rd36];
	mul.f32 	%f79, %f12, %f78;
	ld.global.f32 	%f80, [%rd32+12];
	mul.f32 	%f81, %f79, %f80;
	cvt.rzi.s32.f32 	%r34, %f81;
	cvt.rn.f32.s32 	%f82, %r34;
	add.f32 	%f105, %f77, %f82;
	st.global.f32 	[%rd3], %f105;
	add.s32 	%r44, %r44, 4;
$L__BB2_9:
	setp.eq.s32 	%p7, %r10, 0;
	@%p7 bra 	$L__BB2_14;
	setp.eq.s32 	%p8, %r10, 1;
	@%p8 bra 	$L__BB2_12;
	mad.lo.s32 	%r35, %r44, %r15, %r1;
	mul.wide.s32 	%rd37, %r35, 4;
	add.s64 	%rd38, %rd2, %rd37;
	ld.global.f32 	%f83, [%rd38];
	mul.f32 	%f84, %f12, %f83;
	mul.wide.u32 	%rd39, %r44, 4;
	add.s64 	%rd40, %rd1, %rd39;
	ld.global.f32 	%f85, [%rd40];
	mul.f32 	%f86, %f84, %f85;
	cvt.rzi.s32.f32 	%r36, %f86;
	cvt.rn.f32.s32 	%f87, %r36;
	add.f32 	%f88, %f105, %f87;
	st.global.f32 	[%rd3], %f88;
	mul.wide.u32 	%rd41, %r15, 4;
	add.s64 	%rd42, %rd38, %rd41;
	ld.global.f32 	%f89, [%rd42];
	mul.f32 	%f90, %f12, %f89;
	ld.global.f32 	%f91, [%rd40+4];
	mul.f32 	%f92, %f90, %f91;
	cvt.rzi.s32.f32 	%r37, %f92;
	cvt.rn.f32.s32 	%f93, %r37;
	add.f32 	%f105, %f88, %f93;
	st.global.f32 	[%rd3], %f105;
	add.s32 	%r44, %r44, 2;
$L__BB2_12:
	and.b32  	%r38, %r15, 1;
	setp.eq.b32 	%p9, %r38, 1;
	not.pred 	%p10, %p9;
	@%p10 bra 	$L__BB2_14;
	mad.lo.s32 	%r39, %r44, %r15, %r1;
	mul.wide.s32 	%rd43, %r39, 4;
	add.s64 	%rd44, %rd2, %rd43;
	ld.global.f32 	%f94, [%rd44];
	mul.f32 	%f95, %f12, %f94;
	mul.wide.u32 	%rd45, %r44, 4;
	add.s64 	%rd46, %rd1, %rd45;
	ld.global.f32 	%f96, [%rd46];
	mul.f32 	%f97, %f95, %f96;
	cvt.rzi.s32.f32 	%r40, %f97;
	cvt.rn.f32.s32 	%f98, %r40;
	add.f32 	%f105, %f105, %f98;
	st.global.f32 	[%rd3], %f105;
$L__BB2_14:
	ld.param.u64 	%rd50, [_Z14gemver_kernel2ifPKfPfS0_S0__param_5];
	cvta.to.global.u64 	%rd47, %rd50;
	mul.wide.s32 	%rd48, %r1, 4;
	add.s64 	%rd49, %rd47, %rd48;
	ld.global.f32 	%f99, [%rd49];
	add.f32 	%f100, %f99, %f105;
	st.global.f32 	[%rd3], %f100;
$L__BB2_15:
	ret;

}
	// .globl	_Z14gemver_kernel3ifPKfS0_Pf
.visible .entry _Z14gemver_kernel3ifPKfS0_Pf(
	.param .u32 _Z14gemver_kernel3ifPKfS0_Pf_param_0,
	.param .f32 _Z14gemver_kernel3ifPKfS0_Pf_param_1,
	.param .u64 .ptr .align 1 _Z14gemver_kernel3ifPKfS0_Pf_param_2,
	.param .u64 .ptr .align 1 _Z14gemver_kernel3ifPKfS0_Pf_param_3,
	.param .u64 .ptr .align 1 _Z14gemver_kernel3ifPKfS0_Pf_param_4
)
{
	.reg .pred 	%p<12>;
	.reg .b32 	%r<45>;
	.reg .b32 	%f<101>;
	.reg .b64 	%rd<28>;

	ld.param.u32 	%r16, [_Z14gemver_kernel3ifPKfS0_Pf_param_0];
	ld.param.f32 	%f9, [_Z14gemver_kernel3ifPKfS0_Pf_param_1];
	ld.param.u64 	%rd9, [_Z14gemver_kernel3ifPKfS0_Pf_param_2];
	ld.param.u64 	%rd10, [_Z14gemver_kernel3ifPKfS0_Pf_param_3];
	ld.param.u64 	%rd8, [_Z14gemver_kernel3ifPKfS0_Pf_param_4];
	cvta.to.global.u64 	%rd1, %rd10;
	cvta.to.global.u64 	%rd2, %rd9;
	mov.u32 	%r17, %ctaid.x;
	mov.u32 	%r18, %ntid.x;
	mov.u32 	%r19, %tid.x;
	mad.lo.s32 	%r1, %r17, %r18, %r19;
	setp.ge.s32 	%p1, %r1, %r16;
	setp.lt.s32 	%p2, %r16, 1;
	or.pred  	%p3, %p1, %p2;
	@%p3 bra 	$L__BB3_12;
	cvta.to.global.u64 	%rd11, %rd8;
	mul.lo.s32 	%r2, %r1, %r16;
	mul.wide.s32 	%rd12, %r1, 4;
	add.s64 	%rd3, %rd11, %rd12;
	ld.global.f32 	%f98, [%rd3];
	and.b32  	%r3, %r16, 7;
	setp.lt.u32 	%p4, %r16, 8;
	mov.b32 	%r43, 0;
	@%p4 bra 	$L__BB3_4;
	and.b32  	%r43, %r16, 2147483640;
	neg.s32 	%r41, %r43;
	add.s64 	%rd4, %rd2, 16;
	add.s64 	%rd27, %rd1, 16;
	mov.u32 	%r40, %r2;
$L__BB3_3:
	.pragma "nounroll";
	mul.wide.s32 	%rd13, %r40, 4;
	add.s64 	%rd14, %rd4, %rd13;
	ld.global.f32 	%f10, [%rd14+-16];
	mul.f32 	%f11, %f9, %f10;
	ld.global.f32 	%f12, [%rd27+-16];
	mul.f32 	%f13, %f11, %f12;
	cvt.rzi.s32.f32 	%r21, %f13;
	cvt.rn.f32.s32 	%f14, %r21;
	add.f32 	%f15, %f98, %f14;
	st.global.f32 	[%rd3], %f15;
	ld.global.f32 	%f16, [%rd14+-12];
	mul.f32 	%f17, %f9, %f16;
	ld.global.f32 	%f18, [%rd27+-12];
	mul.f32 	%f19, %f17, %f18;
	cvt.rzi.s32.f32 	%r22, %f19;
	cvt.rn.f32.s32 	%f20, %r22;
	add.f32 	%f21, %f15, %f20;
	st.global.f32 	[%rd3], %f21;
	ld.global.f32 	%f22, [%rd14+-8];
	mul.f32 	%f23, %f9, %f22;
	ld.global.f32 	%f24, [%rd27+-8];
	mul.f32 	%f25, %f23, %f24;
	cvt.rzi.s32.f32 	%r23, %f25;
	cvt.rn.f32.s32 	%f26, %r23;
	add.f32 	%f27, %f21, %f26;
	st.global.f32 	[%rd3], %f27;
	ld.global.f32 	%f28, [%rd14+-4];
	mul.f32 	%f29, %f9, %f28;
	ld.global.f32 	%f30, [%rd27+-4];
	mul.f32 	%f31, %f29, %f30;
	cvt.rzi.s32.f32 	%r24, %f31;
	cvt.rn.f32.s32 	%f32, %r24;
	add.f32 	%f33, %f27, %f32;
	st.global.f32 	[%rd3], %f33;
	ld.global.f32 	%f34, [%rd14];
	mul.f32 	%f35, %f9, %f34;
	ld.global.f32 	%f36, [%rd27];
	mul.f32 	%f37, %f35, %f36;
	cvt.rzi.s32.f32 	%r25, %f37;
	cvt.rn.f32.s32 	%f38, %r25;
	add.f32 	%f39, %f33, %f38;
	st.global.f32 	[%rd3], %f39;
	ld.global.f32 	%f40, [%rd14+4];
	mul.f32 	%f41, %f9, %f40;
	ld.global.f32 	%f42, [%rd27+4];
	mul.f32 	%f43, %f41, %f42;
	cvt.rzi.s32.f32 	%r26, %f43;
	cvt.rn.f32.s32 	%f44, %r26;
	add.f32 	%f45, %f39, %f44;
	st.global.f32 	[%rd3], %f45;
	ld.global.f32 	%f46, [%rd14+8];
	mul.f32 	%f47, %f9, %f46;
	ld.global.f32 	%f48, [%rd27+8];
	mul.f32 	%f49, %f47, %f48;
	cvt.rzi.s32.f32 	%r27, %f49;
	cvt.rn.f32.s32 	%f50, %r27;
	add.f32 	%f51, %f45, %f50;
	st.global.f32 	[%rd3], %f51;
	ld.global.f32 	%f52, [%rd14+12];
	mul.f32 	%f53, %f9, %f52;
	ld.global.f32 	%f54, [%rd27+12];
	mul.f32 	%f55, %f53, %f54;
	cvt.rzi.s32.f32 	%r28, %f55;
	cvt.rn.f32.s32 	%f56, %r28;
	add.f32 	%f98, %f51, %f56;
	st.global.f32 	[%rd3], %f98;
	add.s32 	%r41, %r41, 8;
	add.s32 	%r40, %r40, 8;
	add.s64 	%rd27, %rd27, 32;
	setp.ne.s32 	%p5, %r41, 0;
	@%p5 bra 	$L__BB3_3;
$L__BB3_4:
	setp.eq.s32 	%p6, %r3, 0;
	@%p6 bra 	$L__BB3_12;
	and.b32  	%r11, %r16, 3;
	setp.lt.u32 	%p7, %r3, 4;
	@%p7 bra 	$L__BB3_7;
	add.s32 	%r29, %r43, %r2;
	mul.wide.s32 	%rd15, %r29, 4;
	add.s64 	%rd16, %rd2, %rd15;
	ld.global.f32 	%f57, [%rd16];
	mul.f32 	%f58, %f9, %f57;
	mul.wide.u32 	%rd17, %r43, 4;
	add.s64 	%rd18, %rd1, %rd17;
	ld.global.f32 	%f59, [%rd18];
	mul.f32 	%f60, %f58, %f59;
	cvt.rzi.s32.f32 	%r30, %f60;
	cvt.rn.f32.s32 	%f61, %r30;
	add.f32 	%f62, %f98, %f61;
	st.global.f32 	[%rd3], %f62;
	ld.global.f32 	%f63, [%rd16+4];
	mul.f32 	%f64, %f9, %f63;
	ld.global.f32 	%f65, [%rd18+4];
	mul.f32 	%f66, %f64, %f65;
	cvt.rzi.s32.f32 	%r31, %f66;
	cvt.rn.f32.s32 	%f67, %r31;
	add.f32 	%f68, %f62, %f67;
	st.global.f32 	[%rd3], %f68;
	ld.global.f32 	%f69, [%rd16+8];
	mul.f32 	%f70, %f9, %f69;
	ld.global.f32 	%f71, [%rd18+8];
	mul.f32 	%f72, %f70, %f71;
	cvt.rzi.s32.f32 	%r32, %f72;
	cvt.rn.f32.s32 	%f73, %r32;
	add.f32 	%f74, %f68, %f73;
	st.global.f32 	[%rd3], %f74;
	ld.global.f32 	%f75, [%rd16+12];
	mul.f32 	%f76, %f9, %f75;
	ld.global.f32 	%f77, [%rd18+12];
	mul.f32 	%f78, %f76, %f77;
	cvt.rzi.s32.f32 	%r33, %f78;
	cvt.rn.f32.s32 	%f79, %r33;
	add.f32 	%f98, %f74, %f79;
	st.global.f32 	[%rd3], %f98;
	add.s32 	%r43, %r43, 4;
$L__BB3_7:
	setp.eq.s32 	%p8, %r11, 0;
	@%p8 bra 	$L__BB3_12;
	setp.eq.s32 	%p9, %r11, 1;
	@%p9 bra 	$L__BB3_10;
	add.s32 	%r34, %r43, %r2;
	mul.wide.s32 	%rd19, %r34, 4;
	add.s64 	%rd20, %rd2, %rd19;
	ld.global.f32 	%f80, [%rd20];
	mul.f32 	%f81, %f9, %f80;
	mul.wide.u32 	%rd21, %r43, 4;
	add.s64 	%rd22, %rd1, %rd21;
	ld.global.f32 	%f82, [%rd22];
	mul.f32 	%f83, %f81, %f82;
	cvt.rzi.s32.f32 	%r35, %f83;
	cvt.rn.f32.s32 	%f84, %r35;
	add.f32 	%f85, %f98, %f84;
	st.global.f32 	[%rd3], %f85;
	ld.global.f32 	%f86, [%rd20+4];
	mul.f32 	%f87, %f9, %f86;
	ld.global.f32 	%f88, [%rd22+4];
	mul.f32 	%f89, %f87, %f88;
	cvt.rzi.s32.f32 	%r36, %f89;
	cvt.rn.f32.s32 	%f90, %r36;
	add.f32 	%f98, %f85, %f90;
	st.global.f32 	[%rd3], %f98;
	add.s32 	%r43, %r43, 2;
$L__BB3_10:
	and.b32  	%r37, %r16, 1;
	setp.eq.b32 	%p10, %r37, 1;
	not.pred 	%p11, %p10;
	@%p11 bra 	$L__BB3_12;
	add.s32 	%r38, %r43, %r2;
	mul.wide.s32 	%rd23, %r38, 4;
	add.s64 	%rd24, %rd2, %rd23;
	ld.global.f32 	%f91, [%rd24];
	mul.f32 	%f92, %f9, %f91;
	mul.wide.u32 	%rd25, %r43, 4;
	add.s64 	%rd26, %rd1, %rd25;
	ld.global.f32 	%f93, [%rd26];
	mul.f32 	%f94, %f92, %f93;
	cvt.rzi.s32.f32 	%r39, %f94;
	cvt.rn.f32.s32 	%f95, %r39;
	add.f32 	%f96, %f98, %f95;
	st.global.f32 	[%rd3], %f96;
$L__BB3_12:
	ret;

}


// ===== COMPILED SASS (sm_100) =====

	.target	sm_100

	.elftype	@"ET_EXEC"


//--------------------- .note.nv.tkinfo           --------------------------
	.section	.note.nv.tkinfo,"",@"SHT_NOTE"
	.sectionflags	@"SHF_NOTE_NV_TKINFO"
	.tkinfo
        /*0018*/ 	.word	0x00000002
        /*0030*/ 	.string	""
        /*0030*/ 	.string	"ptxas"
        /*0030*/ 	.string	"Cuda compilation tools, release 13.0, V13.0.88"
        /*0030*/ 	.string	"Build cuda_13.0.r13.0/compiler.36424714_0"
        /*0030*/ 	.string	"-arch sm_100 -m 64 "



//--------------------- .note.nv.cuinfo           --------------------------
	.section	.note.nv.cuinfo,"",@"SHT_NOTE"
	.sectionflags	@"SHF_NOTE_NV_CUINFO"
        /*0018*/ 	.short	0x0002
        /*001a*/ 	.short	0x0064
        /*001c*/ 	.short	0x0082
	.zero		2


//--------------------- .nv.info                  --------------------------
	.section	.nv.info,"",@"SHT_CUDA_INFO"
	.align	4


	//----- nvinfo : EIATTR_REGCOUNT
	.align		4
        /*0000*/ 	.byte	0x04, 0x2f
        /*0002*/ 	.short	(.L_1 - .L_0)
	.align		4
.L_0:
        /*0004*/ 	.word	index@(_Z13warmup_kernelPf)
        /*0008*/ 	.word	0x00000008


	//----- nvinfo : EIATTR_FRAME_SIZE
	.align		4
.L_1:
        /*000c*/ 	.byte	0x04, 0x11
        /*000e*/ 	.short	(.L_3 - .L_2)
	.align		4
.L_2:
        /*0010*/ 	.word	index@(_Z13warmup_kernelPf)
        /*0014*/ 	.word	0x00000000


	//----- nvinfo : EIATTR_REGCOUNT
	.align		4
.L_3:
        /*0018*/ 	.byte	0x04, 0x2f
        /*001a*/ 	.short	(.L_5 - .L_4)
	.align		4
.L_4:
        /*001c*/ 	.word	index@(_Z29gemver_kernel1_striped_customiiiPfPKfS1_S1_S1_i)
        /*0020*/ 	.word	0x00000016


	//----- nvinfo : EIATTR_FRAME_SIZE
	.align		4
.L_5:
        /*0024*/ 	.byte	0x04, 0x11
        /*0026*/ 	.short	(.L_7 - .L_6)
	.align		4
.L_6:
        /*0028*/ 	.word	index@(_Z29gemver_kernel1_striped_customiiiPfPKfS1_S1_S1_i)
        /*002c*/ 	.word	0x00000000


	//----- nvinfo : EIATTR_REGCOUNT
	.align		4
.L_7:
        /*0030*/ 	.byte	0x04, 0x2f
        /*0032*/ 	.short	(.L_9 - .L_8)
	.align		4
.L_8:
        /*0034*/ 	.word	index@(_Z14gemver_kernel2ifPKfPfS0_S0_)
        /*0038*/ 	.word	0x0000001a


	//----- nvinfo : EIATTR_FRAME_SIZE
	.align		4
.L_9:
        /*003c*/ 	.byte	0x04, 0x11
        /*003e*/ 	.short	(.L_11 - .L_10)
	.align		4
.L_10:
        /*0040*/ 	.word	index@(_Z14gemver_kernel2ifPKfPfS0_S0_)
        /*0044*/ 	.word	0x00000000


	//----- nvinfo : EIATTR_REGCOUNT
	.align		4
.L_11:
        /*0048*/ 	.byte	0x04, 0x2f
        /*004a*/ 	.short	(.L_13 - .L_12)
	.align		4
.L_12:
        /*004c*/ 	.word	index@(_Z14gemver_kernel3ifPKfS0_Pf)
        /*0050*/ 	.word	0x00000015


	//----- nvinfo : EIATTR_FRAME_SIZE
	.align		4
.L_13:
        /*0054*/ 	.byte	0x04, 0x11
        /*0056*/ 	.short	(.L_15 - .L_14)
	.align		4
.L_14:
        /*0058*/ 	.word	index@(_Z14gemver_kernel3ifPKfS0_Pf)
        /*005c*/ 	.word	0x00000000


	//----- nvinfo : EIATTR_MIN_STACK_SIZE
	.align		4
.L_15:
        /*0060*/ 	.byte	0x04, 0x12
        /*0062*/ 	.short	(.L_17 - .L_16)
	.align		4
.L_16:
        /*0064*/ 	.word	index@(_Z14gemver_kernel3ifPKfS0_Pf)
        /*0068*/ 	.word	0x00000000


	//----- nvinfo : EIATTR_MIN_STACK_SIZE
	.align		4
.L_17:
        /*006c*/ 	.byte	0x04, 0x12
        /*006e*/ 	.short	(.L_19 - .L_18)
	.align		4
.L_18:
        /*0070*/ 	.word	index@(_Z14gemver_kernel2ifPKfPfS0_S0_)
        /*0074*/ 	.word	0x00000000


	//----- nvinfo : EIATTR_MIN_STACK_SIZE
	.align		4
.L_19:
        /*0078*/ 	.byte	0x04, 0x12
        /*007a*/ 	.short	(.L_21 - .L_20)
	.align		4
.L_20:
        /*007c*/ 	.word	index@(_Z29gemver_kernel1_striped_customiiiPfPKfS1_S1_S1_i)
        /*0080*/ 	.word	0x00000000


	//----- nvinfo : EIATTR_MIN_STACK_SIZE
	.align		4
.L_21:
        /*0084*/ 	.byte	0x04, 0x12
        /*0086*/ 	.short	(.L_23 - .L_22)
	.align		4
.L_22:
        /*0088*/ 	.word	index@(_Z13warmup_kernelPf)
        /*008c*/ 	.word	0x00000000
.L_23:


//--------------------- .nv.compat                --------------------------
	.section	.nv.compat,"",@"SHT_CUDA_COMPAT_INFO"
	.align	4
        /*0000*/ 	.byte	0x02, 0x09, 0x00, 0x00, 0x02, 0x02, 0x01, 0x00, 0x02, 0x05, 0x05, 0x00, 0x03, 0x07, 0x01, 0x01
        /*0010*/ 	.byte	0x02, 0x03, 0x00, 0x00, 0x02, 0x06, 0x01, 0x00, 0x04, 0x0b, 0x08, 0x00, 0x09, 0x00, 0x00, 0x00
        /*0020*/ 	.byte	0x00, 0x00, 0x00, 0x00


//--------------------- .nv.info._Z14gemver_kernel3ifPKfS0_Pf --------------------------
	.section	.nv.info._Z14gemver_kernel3ifPKfS0_Pf,"",@"SHT_CUDA_INFO"
	.sectionflags	@""
	.align	4


	//----- nvinfo : EIATTR_CUDA_API_VERSION
	.align		4
        /*0000*/ 	.byte	0x04, 0x37
        /*0002*/ 	.short	(.L_25 - .L_24)
.L_24:
        /*0004*/ 	.word	0x00000082


	//----- nvinfo : EIATTR_KPARAM_INFO
	.align		4
.L_25:
        /*0008*/ 	.byte	0x04, 0x17
        /*000a*/ 	.short	(.L_27 - .L_26)
.L_26:
        /*000c*/ 	.word	0x00000000
        /*0010*/ 	.short	0x0004
        /*0012*/ 	.short	0x0018
        /*0014*/ 	.byte	0x00, 0xf5, 0x21, 0x00


	//----- nvinfo : EIATTR_KPARAM_INFO
	.align		4
.L_27:
        /*0018*/ 	.byte	0x04, 0x17
        /*001a*/ 	.short	(.L_29 - .L_28)
.L_28:
        /*001c*/ 	.word	0x00000000
        /*0020*/ 	.short	0x0003
        /*0022*/ 	.short	0x0010
        /*0024*/ 	.byte	0x00, 0xf5, 0x21, 0x00


	//----- nvinfo : EIATTR_KPARAM_INFO
	.align		4
.L_29:
        /*0028*/ 	.byte	0x04, 0x17
        /*002a*/ 	.short	(.L_31 - .L_30)
.L_30:
        /*002c*/ 	.word	0x00000000
        /*0030*/ 	.short	0x0002
        /*0032*/ 	.short	0x0008
        /*0034*/ 	.byte	0x00, 0xf5, 0x21, 0x00


	//----- nvinfo : EIATTR_KPARAM_INFO
	.align		4
.L_31:
        /*0038*/ 	.byte	0x04, 0x17
        /*003a*/ 	.short	(.L_33 - .L_32)
.L_32:
        /*003c*/ 	.word	0x00000000
        /*0040*/ 	.short	0x0001
        /*0042*/ 	.short	0x0004
        /*0044*/ 	.byte	0x00, 0xf0, 0x11, 0x00


	//----- nvinfo : EIATTR_KPARAM_INFO
	.align		4
.L_33:
        /*0048*/ 	.byte	0x04, 0x17
        /*004a*/ 	.short	(.L_35 - .L_34)
.L_34:
        /*004c*/ 	.word	0x00000000
        /*0050*/ 	.short	0x0000
        /*0052*/ 	.short	0x0000
        /*0054*/ 	.byte	0x00, 0xf0, 0x11, 0x00


	//----- nvinfo : EIATTR_SPARSE_MMA_MASK
	.align		4
.L_35:
        /*0058*/ 	.byte	0x03, 0x50
        /*005a*/ 	.short	0x0000


	//----- nvinfo : EIATTR_MAXREG_COUNT
	.align		4
        /*005c*/ 	.byte	0x03, 0x1b
        /*005e*/ 	.short	0x00ff


	//----- nvinfo : EIATTR_MERCURY_ISA_VERSION
	.align		4
        /*0060*/ 	.byte	0x03, 0x5f
        /*0062*/ 	.short	0x0101


	//----- nvinfo : EIATTR_VRC_CTA_INIT_COUNT
	.align		4
        /*0064*/ 	.byte	0x02, 0x4a
	.zero		1
	.zero		1


	//----- nvinfo : EIATTR_EXIT_INSTR_OFFSETS
	.align		4
        /*0068*/ 	.byte	0x04, 0x1c
        /*006a*/ 	.short	(.L_37 - .L_36)


	//   ....[0]....
.L_36:
        /*006c*/ 	.word	0x00000080


	//   ....[1]....
        /*0070*/ 	.word	0x00000680


	//   ....[2]....
        /*0074*/ 	.word	0x00000940


	//   ....[3]....
        /*0078*/ 	.word	0x00000b00


	//   ....[4]....
        /*007c*/ 	.word	0x00000bf0


	//----- nvinfo : EIATTR_CBANK_PARAM_SIZE
	.align		4
.L_37:
        /*0080*/ 	.byte	0x03, 0x19
        /*0082*/ 	.short	0x0020


	//----- nvinfo : EIATTR_PARAM_CBANK
	.align		4
        /*0084*/ 	.byte	0x04, 0x0a
        /*0086*/ 	.short	(.L_39 - .L_38)
	.align		4
.L_38:
        /*0088*/ 	.word	index@(.nv.constant0._Z14gemver_kernel3ifPKfS0_Pf)
        /*008c*/ 	.short	0x0380
        /*008e*/ 	.short	0x0020


	//----- nvinfo : EIATTR_SW_WAR
	.align		4
.L_39:
        /*0090*/ 	.byte	0x04, 0x36
        /*0092*/ 	.short	(.L_41 - .L_40)
.L_40:
        /*0094*/ 	.word	0x00000008
.L_41:


//--------------------- .nv.info._Z14gemver_kernel2ifPKfPfS0_S0_ --------------------------
	.section	.nv.info._Z14gemver_kernel2ifPKfPfS0_S0_,"",@"SHT_CUDA_INFO"
	.sectionflags	@""
	.align	4


	//----- nvinfo : EIATTR_CUDA_API_VERSION
	.align		4
        /*0000*/ 	.byte	0x04, 0x37
        /*0002*/ 	.short	(.L_43 - .L_42)
.L_42:
        /*0004*/ 	.word	0x00000082


	//----- nvinfo : EIATTR_KPARAM_INFO
	.align		4
.L_43:
        /*0008*/ 	.byte	0x04, 0x17
        /*000a*/ 	.short	(.L_45 - .L_44)
.L_44:
        /*000c*/ 	.word	0x00000000
        /*0010*/ 	.short	0x0005
        /*0012*/ 	.short	0x0020
        /*0014*/ 	.byte	0x00, 0xf5, 0x21, 0x00


	//----- nvinfo : EIATTR_KPARAM_INFO
	.align		4
.L_45:
        /*0018*/ 	.byte	0x04, 0x17
        /*001a*/ 	.short	(.L_47 - .L_46)
.L_46:
        /*001c*/ 	.word	0x00000000
        /*0020*/ 	.short	0x0004
        /*0022*/ 	.short	0x0018
        /*0024*/ 	.byte	0x00, 0xf5, 0x21, 0x00


	//----- nvinfo : EIATTR_KPARAM_INFO
	.align		4
.L_47:
        /*0028*/ 	.byte	0x04, 0x17
        /*002a*/ 	.short	(.L_49 - .L_48)
.L_48:
        /*002c*/ 	.word	0x00000000
        /*0030*/ 	.short	0x0003
        /*0032*/ 	.short	0x0010
        /*0034*/ 	.byte	0x00, 0xf5, 0x21, 0x00


	//----- nvinfo : EIATTR_KPARAM_INFO
	.align		4
.L_49:
        /*0038*/ 	.byte	0x04, 0x17
        /*003a*/ 	.short	(.L_51 - .L_50)
.L_50:
        /*003c*/ 	.word	0x00000000
        /*0040*/ 	.short	0x0002
        /*0042*/ 	.short	0x0008
        /*0044*/ 	.byte	0x00, 0xf5, 0x21, 0x00


	//----- nvinfo : EIATTR_KPARAM_INFO
	.align		4
.L_51:
        /*0048*/ 	.byte	0x04, 0x17
        /*004a*/ 	.short	(.L_53 - .L_52)
.L_52:
        /*004c*/ 	.word	0x00000000
        /*0050*/ 	.short	0x0001
        /*0052*/ 	.short	0x0004
        /*0054*/ 	.byte	0x00, 0xf0, 0x11, 0x00


	//----- nvinfo : EIATTR_KPARAM_INFO
	.align		4
.L_53:
        /*0058*/ 	.byte	0x04, 0x17
        /*005a*/ 	.short	(.L_55 - .L_54)
.L_54:
        /*005c*/ 	.word	0x00000000
        /*0060*/ 	.short	0x0000
        /*0062*/ 	.short	0x0000
        /*0064*/ 	.byte	0x00, 0xf0, 0x11, 0x00


	//----- nvinfo : EIATTR_SPARSE_MMA_MASK
	.align		4
.L_55:
        /*0068*/ 	.byte	0x03, 0x50
        /*006a*/ 	.short	0x0000


	//----- nvinfo : EIATTR_MAXREG_COUNT
	.align		4
        /*006c*/ 	.byte	0x03, 0x1b
        /*006e*/ 	.short	0x00ff


	//----- nvinfo : EIATTR_MERCURY_ISA_VERSION
	.align		4
        /*0070*/ 	.byte	0x03, 0x5f
        /*0072*/ 	.short	0x0101


	//----- nvinfo : EIATTR_VRC_CTA_INIT_COUNT
	.align		4
        /*0074*/ 	.byte	0x02, 0x4a
	.zero		1
	.zero		1


	//----- nvinfo : EIATTR_EXIT_INSTR_OFFSETS
	.align		4
        /*0078*/ 	.byte	0x04, 0x1c
        /*007a*/ 	.short	(.L_57 - .L_56)


	//   ....[0]....
.L_56:
        /*007c*/ 	.word	0x00000070


	//   ....[1]....
        /*0080*/ 	.word	0x00000cd0


	//----- nvinfo : EIATTR_CBANK_PARAM_SIZE
	.align		4
.L_57:
        /*0084*/ 	.byte	0x03, 0x19
        /*0086*/ 	.short	0x0028


	//----- nvinfo : EIATTR_PARAM_CBANK
	.align		4
        /*0088*/ 	.byte	0x04, 0x0a
        /*008a*/ 	.short	(.L_59 - .L_58)
	.align		4
.L_58:
        /*008c*/ 	.word	index@(.nv.constant0._Z14gemver_kernel2ifPKfPfS0_S0_)
        /*0090*/ 	.short	0x0380
        /*0092*/ 	.short	0x0028


	//----- nvinfo : EIATTR_SW_WAR
	.align		4
.L_59:
        /*0094*/ 	.byte	0x04, 0x36
        /*0096*/ 	.short	(.L_61 - .L_60)
.L_60:
        /*0098*/ 	.word	0x00000008
.L_61:


//--------------------- .nv.info._Z29gemver_kernel1_striped_customiiiPfPKfS1_S1_S1_i --------------------------
	.section	.nv.info._Z29gemver_kernel1_striped_customiiiPfPKfS1_S1_S1_i,"",@"SHT_CUDA_INFO"
	.sectionflags	@""
	.align	4


	//----- nvinfo : EIATTR_CUDA_API_VERSION
	.align		4
        /*0000*/ 	.byte	0x04, 0x37
        /*0002*/ 	.short	(.L_63 - .L_62)
.L_62:
        /*0004*/ 	.word	0x00000082


	//----- nvinfo : EIATTR_KPARAM_INFO
	.align		4
.L_63:
        /*0008*/ 	.byte	0x04, 0x17
        /*000a*/ 	.short	(.L_65 - .L_64)
.L_64:
        /*000c*/ 	.word	0x00000000
        /*0010*/ 	.short	0x0008
        /*0012*/ 	.short	0x0038
        /*0014*/ 	.byte	0x00, 0xf0, 0x11, 0x00


	//----- nvinfo : EIATTR_KPARAM_INFO
	.align		4
.L_65:
        /*0018*/ 	.byte	0x04, 0x17
        /*001a*/ 	.short	(.L_67 - .L_66)
.L_66:
        /*001c*/ 	.word	0x00000000
        /*0020*/ 	.short	0x0007
        /*0022*/ 	.short	0x0030
        /*0024*/ 	.byte	0x00, 0xf5, 0x21, 0x00


	//----- nvinfo : EIATTR_KPARAM_INFO
	.align		4
.L_67:
        /*0028*/ 	.byte	0x04, 0x17
        /*002a*/ 	.short	(.L_69 - .L_68)
.L_68:
        /*002c*/ 	.word	0x00000000
        /*0030*/ 	.short	0x0006
        /*0032*/ 	.short	0x0028
        /*0034*/ 	.byte	0x00, 0xf5, 0x21, 0x00


	//----- nvinfo : EIATTR_KPARAM_INFO
	.align		4
.L_69:
        /*0038*/ 	.byte	0x04, 0x17
        /*003a*/ 	.short	(.L_71 - .L_70)
.L_70:
        /*003c*/ 	.word	0x00000000
        /*0040*/ 	.short	0x0005
        /*0042*/ 	.short	0x0020
        /*0044*/ 	.byte	0x00, 0xf5, 0x21, 0x00


	//----- nvinfo : EIATTR_KPARAM_INFO
	.align		4
.L_71:
        /*0048*/ 	.byte	0x04, 0x17
        /*004a*/ 	.short	(.L_73 - .L_72)
.L_72:
        /*004c*/ 	.word	0x00000000
        /*0050*/ 	.short	0x0004
        /*0052*/ 	.short	0x0018
        /*0054*/ 	.byte	0x00, 0xf5, 0x21, 0x00


	//----- nvinfo : EIATTR_KPARAM_INFO
	.align		4
.L_73:
        /*0058*/ 	.byte	0x04, 0x17
        /*005a*/ 	.short	(.L_75 - .L_74)
.L_74:
        /*005c*/ 	.word	0x00000000
        /*0060*/ 	.short	0x0003
        /*0062*/ 	.short	0x0010
        /*0064*/ 	.byte	0x00, 0xf5, 0x21, 0x00


	//----- nvinfo : EIATTR_KPARAM_INFO
	.align		4
.L_75:
        /*0068*/ 	.byte	0x04, 0x17
        /*006a*/ 	.short	(.L_77 - .L_76)
.L_76:
        /*006c*/ 	.word	0x00000000
        /*0070*/ 	.short	0x0002
        /*0072*/ 	.short	0x0008
        /*0074*/ 	.byte	0x00, 0xf0, 0x11, 0x00


	//----- nvinfo : EIATTR_KPARAM_INFO
	.align		4
.L_77:
        /*0078*/ 	.byte	0x04, 0x17
        /*007a*/ 	.short	(.L_79 - .L_78)
.L_78:
        /*007c*/ 	.word	0x00000000
        /*0080*/ 	.short	0x0001
        /*0082*/ 	.short	0x0004
        /*0084*/ 	.byte	0x00, 0xf0, 0x11, 0x00


	//----- nvinfo : EIATTR_KPARAM_INFO
	.align		4
.L_79:
        /*0088*/ 	.byte	0x04, 0x17
        /*008a*/ 	.short	(.L_81 - .L_80)
.L_80:
        /*008c*/ 	.word	0x00000000
        /*0090*/ 	.short	0x0000
        /*0092*/ 	.short	0x0000
        /*0094*/ 	.byte	0x00, 0xf0, 0x11, 0x00


	//----- nvinfo : EIATTR_SPARSE_MMA_MASK
	.align		4
.L_81:
        /*0098*/ 	.byte	0x03, 0x50
        /*009a*/ 	.short	0x0000


	//----- nvinfo : EIATTR_MAXREG_COUNT
	.align		4
        /*009c*/ 	.byte	0x03, 0x1b
        /*009e*/ 	.short	0x00ff


	//----- nvinfo : EIATTR_MERCURY_ISA_VERSION
	.align		4
        /*00a0*/ 	.byte	0x03, 0x5f
        /*00a2*/ 	.short	0x0101


	//----- nvinfo : EIATTR_VRC_CTA_INIT_COUNT
	.align		4
        /*00a4*/ 	.byte	0x02, 0x4a
	.zero		1
	.zero		1


	//----- nvinfo : EIATTR_EXIT_INSTR_OFFSETS
	.align		4
        /*00a8*/ 	.byte	0x04, 0x1c
        /*00aa*/ 	.short	(.L_83 - .L_82)


	//   ....[0]....
.L_82:
        /*00ac*/ 	.word	0x00000210


	//   ....[1]....
        /*00b0*/ 	.word	0x000003d0


	//----- nvinfo : EIATTR_CBANK_PARAM_SIZE
	.align		4
.L_83:
        /*00b4*/ 	.byte	0x03, 0x19
        /*00b6*/ 	.short	0x003c


	//----- nvinfo : EIATTR_PARAM_CBANK
	.align		4
        /*00b8*/ 	.byte	0x04, 0x0a
        /*00ba*/ 	.short	(.L_85 - .L_84)
	.align		4
.L_84:
        /*00bc*/ 	.word	index@(.nv.constant0._Z29gemver_kernel1_striped_customiiiPfPKfS1_S1_S1_i)
        /*00c0*/ 	.short	0x0380
        /*00c2*/ 	.short	0x003c


	//----- nvinfo : EIATTR_SW_WAR
	.align		4
.L_85:
        /*00c4*/ 	.byte	0x04, 0x36
        /*00c6*/ 	.short	(.L_87 - .L_86)
.L_86:
        /*00c8*/ 	.word	0x00000008
.L_87:


//--------------------- .nv.info._Z13warmup_kernelPf --------------------------
	.section	.nv.info._Z13warmup_kernelPf,"",@"SHT_CUDA_INFO"
	.sectionflags	@""
	.align	4


	//----- nvinfo : EIATTR_CUDA_API_VERSION
	.align		4
        /*0000*/ 	.byte	0x04, 0x37
        /*0002*/ 	.short	(.L_89 - .L_88)
.L_88:
        /*0004*/ 	.word	0x00000082


	//----- nvinfo : EIATTR_KPARAM_INFO
	.align		4
.L_89:
        /*0008*/ 	.byte	0x04, 0x17
        /*000a*/ 	.short	(.L_91 - .L_90)
.L_90:
        /*000c*/ 	.word	0x00000000
        /*0010*/ 	.short	0x0000
        /*0012*/ 	.short	0x0000
        /*0014*/ 	.byte	0x00, 0xf5, 0x21, 0x00


	//----- nvinfo : EIATTR_SPARSE_MMA_MASK
	.align		4
.L_91:
        /*0018*/ 	.byte	0x03, 0x50
        /*001a*/ 	.short	0x0000


	//----- nvinfo : EIATTR_MAXREG_COUNT
	.align		4
        /*001c*/ 	.byte	0x03, 0x1b
        /*001e*/ 	.short	0x00ff


	//----- nvinfo : EIATTR_MERCURY_ISA_VERSION
	.align		4
        /*0020*/ 	.byte	0x03, 0x5f
        /*0022*/ 	.short	0x0101


	//----- nvinfo : EIATTR_VRC_CTA_INIT_COUNT
	.align		4
        /*0024*/ 	.byte	0x02, 0x4a
	.zero		1
	.zero		1


	//----- nvinfo : EIATTR_EXIT_INSTR_OFFSETS
	.align		4
        /*0028*/ 	.byte	0x04, 0x1c
        /*002a*/ 	.short	(.L_93 - .L_92)


	//   ....[0]....
.L_92:
        /*002c*/ 	.word	0x00000060


	//   ....[1]....
        /*0030*/ 	.word	0x000000d0


	//----- nvinfo : EIATTR_CBANK_PARAM_SIZE
	.align		4
.L_93:
        /*0034*/ 	.byte	0x03, 0x19
        /*0036*/ 	.short	0x0008


	//----- nvinfo : EIATTR_PARAM_CBANK
	.align		4
        /*0038*/ 	.byte	0x04, 0x0a
        /*003a*/ 	.short	(.L_95 - .L_94)
	.align		4
.L_94:
        /*003c*/ 	.word	index@(.nv.constant0._Z13warmup_kernelPf)
        /*0040*/ 	.short	0x0380
        /*0042*/ 	.short	0x0008


	//----- nvinfo : EIATTR_SW_WAR
	.align		4
.L_95:
        /*0044*/ 	.byte	0x04, 0x36
        /*0046*/ 	.short	(.L_97 - .L_96)
.L_96:
        /*0048*/ 	.word	0x00000008
.L_97:


//--------------------- .nv.callgraph             --------------------------
	.section	.nv.callgraph,"",@"SHT_CUDA_CALLGRAPH"
	.align	4
	.sectionentsize	8
	.align		4
        /*0000*/ 	.word	0x00000000
	.align		4
        /*0004*/ 	.word	0xffffffff
	.align		4
        /*0008*/ 	.word	0x00000000
	.align		4
        /*000c*/ 	.word	0xfffffffe
	.align		4
        /*0010*/ 	.word	0x00000000
	.align		4
        /*0014*/ 	.word	0xfffffffd
	.align		4
        /*0018*/ 	.word	0x00000000
	.align		4
        /*001c*/ 	.word	0xfffffffc


//--------------------- .text._Z14gemver_kernel3ifPKfS0_Pf --------------------------
	.section	.text._Z14gemver_kernel3ifPKfS0_Pf,"ax",@progbits
	.align	128
        .global         _Z14gemver_kernel3ifPKfS0_Pf
        .type           _Z14gemver_kernel3ifPKfS0_Pf,@function
        .size           _Z14gemver_kernel3ifPKfS0_Pf,(.L_x_14 - _Z14gemver_kernel3ifPKfS0_Pf)
        .other          _Z14gemver_kernel3ifPKfS0_Pf,@"STO_CUDA_ENTRY STV_DEFAULT"
_Z14gemver_kernel3ifPKfS0_Pf:
.text._Z14gemver_kernel3ifPKfS0_Pf:
[----:B------:R-:W-:Y:S01]  /*0000*/  LDC R1, c[0x0][0x37c] ;  /* 0x0000df00ff017b82 */ /* 0x000fe20000000800 */
[----:B------:R-:W0:Y:S07]  /*0010*/  S2R R0, SR_TID.X ;  /* 0x0000000000007919 */ /* 0x000e2e0000002100 */
[----:B------:R-:W0:Y:S08]  /*0020*/  S2UR UR4, SR_CTAID.X ;  /* 0x00000000000479c3 */ /* 0x000e300000002500 */
[----:B------:R-:W0:Y:S08]  /*0030*/  LDC R7, c[0x0][0x360] ;  /* 0x0000d800ff077b82 */ /* 0x000e300000000800 */
[----:B------:R-:W1:Y:S01]  /*0040*/  LDC R4, c[0x0][0x380] ;  /* 0x0000e000ff047b82 */ /* 0x000e620000000800 */
[----:B0-----:R-:W-:Y:S01]  /*0050*/  IMAD R7, R7, UR4, R0 ;  /* 0x0000000407077c24 */ /* 0x001fe2000f8e0200 */
[----:B-1----:R-:W-:-:S04]  /*0060*/  ISETP.GE.AND P0, PT, R4, 0x1, PT ;  /* 0x000000010400780c */ /* 0x002fc80003f06270 */
[----:B------:R-:W-:-:S13]  /*0070*/  ISETP.GE.OR P0, PT, R7, R4, !P0 ;  /* 0x000000040700720c */ /* 0x000fda0004706670 */
[----:B------:R-:W-:Y:S05]  /*0080*/  @P0 EXIT ;  /* 0x000000000000094d */ /* 0x000fea0003800000 */
[----:B------:R-:W0:Y:S01]  /*0090*/  LDC.64 R2, c[0x0][0x398] ;  /* 0x0000e600ff027b82 */ /* 0x000e220000000a00 */
[----:B------:R-:W1:Y:S01]  /*00a0*/  LDCU.64 UR8, c[0x0][0x358] ;  /* 0x00006b00ff0877ac */ /* 0x000e620008000a00 */
[C---:B------:R-:W-:Y:S01]  /*00b0*/  ISETP.GE.U32.AND P1, PT, R4.reuse, 0x8, PT ;  /* 0x000000080400780c */ /* 0x040fe20003f26070 */
[----:B------:R-:W-:Y:S01]  /*00c0*/  HFMA2 R0, -RZ, RZ, 0, 0 ;  /* 0x00000000ff007431 */ /* 0x000fe200000001ff */
[----:B------:R-:W-:-:S04]  /*00d0*/  LOP3.LUT R16, R4, 0x7, RZ, 0xc0, !PT ;  /* 0x0000000704107812 */ /* 0x000fc800078ec0ff */
[----:B------:R-:W-:Y:S01]  /*00e0*/  ISETP.NE.AND P0, PT, R16, RZ, PT ;  /* 0x000000ff1000720c */ /* 0x000fe20003f05270 */
[----:B0-----:R-:W-:-:S04]  /*00f0*/  IMAD.WIDE R2, R7, 0x4, R2 ;  /* 0x0000000407027825 */ /* 0x001fc800078e0202 */
[----:B------:R-:W-:Y:S01]  /*0100*/  IMAD R7, R7, R4, RZ ;  /* 0x0000000407077224 */ /* 0x000fe200078e02ff */
[----:B-1----:R0:W5:Y:S01]  /*0110*/  LDG.E R5, desc[UR8][R2.64] ;  /* 0x0000000802057981 */ /* 0x002162000c1e1900 */
[----:B------:R-:W-:Y:S06]  /*0120*/  @!P1 BRA `(.L_x_0) ;  /* 0x0000000400549947 */ /* 0x000fec0003800000 */
[----:B------:R-:W1:Y:S01]  /*0130*/  LDCU.64 UR4, c[0x0][0x390] ;  /* 0x00007200ff0477ac */ /* 0x000e620008000a00 */
[----:B------:R-:W-:Y:S02]  /*0140*/  LOP3.LUT R0, R4, 0x7ffffff8, RZ, 0xc0, !PT ;  /* 0x7ffffff804007812 */ /* 0x000fe400078ec0ff */
[----:B------:R-:W-:Y:S01]  /*0150*/  MOV R12, R7 ;  /* 0x00000007000c7202 */ /* 0x000fe20000000f00 */
[----:B------:R-:W2:Y:S01]  /*0160*/  LDCU.64 UR6, c[0x0][0x388] ;  /* 0x00007100ff0677ac */ /* 0x000ea20008000a00 */
[----:B------:R-:W-:Y:S01]  /*0170*/  IADD3 R6, PT, PT, -R0, RZ, RZ ;  /* 0x000000ff00067210 */ /* 0x000fe20007ffe1ff */
[----:B------:R-:W3:Y:S01]  /*0180*/  LDCU UR10, c[0x0][0x384] ;  /* 0x00007080ff0a77ac */ /* 0x000ee20008000800 */
[----:B-1----:R-:W-:-:S04]  /*0190*/  UIADD3 UR4, UP1, UPT, UR4, 0x10, URZ ;  /* 0x0000001004047890 */ /* 0x002fc8000ff3e0ff */
[----:B------:R-:W-:Y:S02]  /*01a0*/  UIADD3.X UR5, UPT, UPT, URZ, UR5, URZ, UP1, !UPT ;  /* 0x00000005ff057290 */ /* 0x000fe40008ffe4ff */
[----:B--2---:R-:W-:Y:S01]  /*01b0*/  UIADD3 UR6, UP0, UPT, UR6, 0x10, URZ ;  /* 0x0000001006067890 */ /* 0x004fe2000ff1e0ff */
[----:B------:R-:W-:-:S03]  /*01c0*/  MOV R8, UR4 ;  /* 0x0000000400087c02 */ /* 0x000fc60008000f00 */
[----:B------:R-:W-:Y:S01]  /*01d0*/  MOV R9, UR5 ;  /* 0x0000000500097c02 */ /* 0x000fe20008000f00 */
[----:B---3--:R-:W-:-:S12]  /*01e0*/  UIADD3.X UR7, UPT, UPT, URZ, UR7, URZ, UP0, !UPT ;  /* 0x00000007ff077290 */ /* 0x008fd800087fe4ff */
.L_x_1:
[----:B------:R-:W-:Y:S01]  /*01f0*/  MOV R10, UR6 ;  /* 0x00000006000a7c02 */ /* 0x000fe20008000f00 */
[----:B--2---:R-:W2:Y:S01]  /*0200*/  LDG.E R14, desc[UR8][R8.64+-0x10] ;  /* 0xfffff008080e7981 */ /* 0x004ea2000c1e1900 */
[----:B------:R-:W-:-:S03]  /*0210*/  MOV R11, UR7 ;  /* 0x00000007000b7c02 */ /* 0x000fc60008000f00 */
[----:B------:R-:W-:-:S05]  /*0220*/  IMAD.WIDE R10, R12, 0x4, R10 ;  /* 0x000000040c0a7825 */ /* 0x000fca00078e020a */
[----:B------:R-:W3:Y:S02]  /*0230*/  LDG.E R13, desc[UR8][R10.64+-0x10] ;  /* 0xfffff0080a0d7981 */ /* 0x000ee4000c1e1900 */
[----:B---3--:R-:W-:-:S04]  /*0240*/  FMUL R13, R13, UR10 ;  /* 0x0000000a0d0d7c20 */ /* 0x008fc80008400000 */
[----:B--2---:R-:W-:-:S06]  /*0250*/  FMUL R13, R13, R14 ;  /* 0x0000000e0d0d7220 */ /* 0x004fcc0000400000 */
[----:B------:R-:W1:Y:S02]  /*0260*/  F2I.TRUNC.NTZ R13, R13 ;  /* 0x0000000d000d7305 */ /* 0x000e64000020f100 */
[----:B-1----:R-:W-:-:S05]  /*0270*/  I2FP.F32.S32 R14, R13 ;  /* 0x0000000d000e7245 */ /* 0x002fca0000201400 */
[----:B-----5:R-:W-:-:S05]  /*0280*/  FADD R5, R14, R5 ;  /* 0x000000050e057221 */ /* 0x020fca0000000000 */
[----:B------:R1:W-:Y:S04]  /*0290*/  STG.E desc[UR8][R2.64], R5 ;  /* 0x0000000502007986 */ /* 0x0003e8000c101908 */
[----:B------:R-:W2:Y:S04]  /*02a0*/  LDG.E R14, desc[UR8][R10.64+-0xc] ;  /* 0xfffff4080a0e7981 */ /* 0x000ea8000c1e1900 */
[----:B------:R-:W3:Y:S01]  /*02b0*/  LDG.E R15, desc[UR8][R8.64+-0xc] ;  /* 0xfffff408080f7981 */ /* 0x000ee2000c1e1900 */
[----:B--2---:R-:W-:-:S04]  /*02c0*/  FMUL R14, R14, UR10 ;  /* 0x0000000a0e0e7c20 */ /* 0x004fc80008400000 */
[----:B---3--:R-:W-:-:S06]  /*02d0*/  FMUL R14, R14, R15 ;  /* 0x0000000f0e0e7220 */ /* 0x008fcc0000400000 */
[----:B------:R-:W2:Y:S02]  /*02e0*/  F2I.TRUNC.NTZ R14, R14 ;  /* 0x0000000e000e7305 */ /* 0x000ea4000020f100 */
[----:B--2---:R-:W-:-:S05]  /*02f0*/  I2FP.F32.S32 R18, R14 ;  /* 0x0000000e00127245 */ /* 0x004fca0000201400 */
[----:B------:R-:W-:-:S05]  /*0300*/  FADD R15, R5, R18 ;  /* 0x00000012050f7221 */ /* 0x000fca0000000000 */
[----:B------:R2:W-:Y:S04]  /*0310*/  STG.E desc[UR8][R2.64], R15 ;  /* 0x0000000f02007986 */ /* 0x0005e8000c101908 */
[----:B------:R-:W3:Y:S04]  /*0320*/  LDG.E R13, desc[UR8][R10.64+-0x8] ;  /* 0xfffff8080a0d7981 */ /* 0x000ee8000c1e1900 */
[----:B------:R-:W4:Y:S01]  /*0330*/  LDG.E R18, desc[UR8][R8.64+-0x8] ;  /* 0xfffff80808127981 */ /* 0x000f22000c1e1900 */
[----:B---3--:R-:W-:-:S04]  /*0340*/  FMUL R13, R13, UR10 ;  /* 0x0000000a0d0d7c20 */ /* 0x008fc80008400000 */
[----:B----4-:R-:W-:-:S06]  /*0350*/  FMUL R13, R13, R18 ;  /* 0x000000120d0d7220 */ /* 0x010fcc0000400000 */
[----:B------:R-:W3:Y:S02]  /*0360*/  F2I.TRUNC.NTZ R13, R13 ;  /* 0x0000000d000d7305 */ /* 0x000ee4000020f100 */
[----:B---3--:R-:W-:-:S05]  /*0370*/  I2FP.F32.S32 R18, R13 ;  /* 0x0000000d00127245 */ /* 0x008fca0000201400 */
[----:B-1----:R-:W-:-:S05]  /*0380*/  FADD R5, R15, R18 ;  /* 0x000000120f057221 */ /* 0x002fca0000000000 */
[----:B------:R1:W-:Y:S04]  /*0390*/  STG.E desc[UR8][R2.64], R5 ;  /* 0x0000000502007986 */ /* 0x0003e8000c101908 */
[----:B------:R-:W3:Y:S04]  /*03a0*/  LDG.E R14, desc[UR8][R10.64+-0x4] ;  /* 0xfffffc080a0e7981 */ /* 0x000ee8000c1e1900 */
[----:B------:R-:W4:Y:S01]  /*03b0*/  LDG.E R17, desc[UR8][R8.64+-0x4] ;  /* 0xfffffc0808117981 */ /* 0x000f22000c1e1900 */
[----:B---3--:R-:W-:-:S04]  /*03c0*/  FMUL R14, R14, UR10 ;  /* 0x0000000a0e0e7c20 */ /* 0x008fc80008400000 */
[----:B----4-:R-:W-:-:S06]  /*03d0*/  FMUL R14, R14, R17 ;  /* 0x000000110e0e7220 */ /* 0x010fcc0000400000 */
[----:B------:R-:W3:Y:S02]  /*03e0*/  F2I.TRUNC.NTZ R14, R14 ;  /* 0x0000000e000e7305 */ /* 0x000ee4000020f100 */
[----:B---3--:R-:W-:-:S05]  /*03f0*/  I2FP.F32.S32 R18, R14 ;  /* 0x0000000e00127245 */ /* 0x008fca0000201400 */
[----:B--2---:R-:W-:-:S05]  /*0400*/  FADD R15, R5, R18 ;  /* 0x00000012050f7221 */ /* 0x004fca0000000000 */
        /* <DEDUP_REMOVED lines=23> */
[----:B------:R-:W-:-:S05]  /*0580*/  FADD R17, R15, R18 ;  /* 0x000000120f117221 */ /* 0x000fca0000000000 */
[----:B------:R2:W-:Y:S04]  /*0590*/  STG.E desc[UR8][R2.64], R17 ;  /* 0x0000001102007986 */ /* 0x0005e8000c101908 */
[----:B-1----:R-:W3:Y:S04]  /*05a0*/  LDG.E R5, desc[UR8][R10.64+0xc] ;  /* 0x00000c080a057981 */ /* 0x002ee8000c1e1900 */
[----:B------:R1:W4:Y:S01]  /*05b0*/  LDG.E R14, desc[UR8][R8.64+0xc] ;  /* 0x00000c08080e7981 */ /* 0x000322000c1e1900 */
[----:B------:R-:W-:-:S04]  /*05c0*/  IADD3 R6, PT, PT, R6, 0x8, RZ ;  /* 0x0000000806067810 */ /* 0x000fc80007ffe0ff */
[----:B------:R-:W-:Y:S02]  /*05d0*/  ISETP.NE.AND P1, PT, R6, RZ, PT ;  /* 0x000000ff0600720c */ /* 0x000fe40003f25270 */
[----:B-1----:R-:W-:Y:S02]  /*05e0*/  IADD3 R8, P2, PT, R8, 0x20, RZ ;  /* 0x0000002008087810 */ /* 0x002fe40007f5e0ff */
[----:B------:R-:W-:Y:S02]  /*05f0*/  IADD3 R12, PT, PT, R12, 0x8, RZ ;  /* 0x000000080c0c7810 */ /* 0x000fe40007ffe0ff */
[----:B------:R-:W-:Y:S01]  /*0600*/  IADD3.X R9, PT, PT, RZ, R9, RZ, P2, !PT ;  /* 0x00000009ff097210 */ /* 0x000fe200017fe4ff */
[----:B---3--:R-:W-:-:S04]  /*0610*/  FMUL R5, R5, UR10 ;  /* 0x0000000a05057c20 */ /* 0x008fc80008400000 */
[----:B----4-:R-:W-:-:S06]  /*0620*/  FMUL R14, R5, R14 ;  /* 0x0000000e050e7220 */ /* 0x010fcc0000400000 */
[----:B------:R-:W1:Y:S02]  /*0630*/  F2I.TRUNC.NTZ R14, R14 ;  /* 0x0000000e000e7305 */ /* 0x000e64000020f100 */
[----:B-1----:R-:W-:-:S05]  /*0640*/  I2FP.F32.S32 R18, R14 ;  /* 0x0000000e00127245 */ /* 0x002fca0000201400 */
[----:B------:R-:W-:-:S05]  /*0650*/  FADD R5, R17, R18 ;  /* 0x0000001211057221 */ /* 0x000fca0000000000 */
[----:B------:R2:W-:Y:S01]  /*0660*/  STG.E desc[UR8][R2.64], R5 ;  /* 0x0000000502007986 */ /* 0x0005e2000c101908 */
[----:B------:R-:W-:Y:S05]  /*0670*/  @P1 BRA `(.L_x_1) ;  /* 0xfffffff800dc1947 */ /* 0x000fea000383ffff */
.L_x_0:
[----:B------:R-:W-:Y:S05]  /*0680*/  @!P0 EXIT ;  /* 0x000000000000894d */ /* 0x000fea0003800000 */
[----:B------:R-:W-:Y:S02]  /*0690*/  ISETP.GE.U32.AND P0, PT, R16, 0x4, PT ;  /* 0x000000041000780c */ /* 0x000fe40003f06070 */
[----:B------:R-:W-:-:S04]  /*06a0*/  LOP3.LUT R14, R4, 0x3, RZ, 0xc0, !PT ;  /* 0x00000003040e7812 */ /* 0x000fc800078ec0ff */
[----:B------:R-:W-:-:S07]  /*06b0*/  ISETP.NE.AND P1, PT, R14, RZ, PT ;  /* 0x000000ff0e00720c */ /* 0x000fce0003f25270 */
[----:B------:R-:W-:Y:S06]  /*06c0*/  @!P0 BRA `(.L_x_2) ;  /* 0x00000000009c8947 */ /* 0x000fec0003800000 */
[----:B------:R-:W1:Y:S01]  /*06d0*/  LDC.64 R8, c[0x0][0x388] ;  /* 0x0000e200ff087b82 */ /* 0x000e620000000a00 */
[----:B------:R-:W-:Y:S01]  /*06e0*/  IADD3 R13, PT, PT, R7, R0, RZ ;  /* 0x00000000070d7210 */ /* 0x000fe20007ffe0ff */
[----:B------:R-:W3:Y:S06]  /*06f0*/  LDCU UR4, c[0x0][0x384] ;  /* 0x00007080ff0477ac */ /* 0x000eec0008000800 */
[----:B------:R-:W4:Y:S01]  /*0700*/  LDC.64 R10, c[0x0][0x390] ;  /* 0x0000e400ff0a7b82 */ /* 0x000f220000000a00 */
[----:B-1----:R-:W-:-:S05]  /*0710*/  IMAD.WIDE R8, R13, 0x4, R8 ;  /* 0x000000040d087825 */ /* 0x002fca00078e0208 */
[----:B------:R-:W3:Y:S01]  /*0720*/  LDG.E R6, desc[UR8][R8.64] ;  /* 0x0000000808067981 */ /* 0x000ee2000c1e1900 */
[----:B----4-:R-:W-:-:S05]  /*0730*/  IMAD.WIDE.U32 R10, R0, 0x4, R10 ;  /* 0x00000004000a7825 */ /* 0x010fca00078e000a */
[----:B------:R-:W4:Y:S01]  /*0740*/  LDG.E R13, desc[UR8][R10.64] ;  /* 0x000000080a0d7981 */ /* 0x000f22000c1e1900 */
[----:B---3--:R-:W-:-:S04]  /*0750*/  FMUL R6, R6, UR4 ;  /* 0x0000000406067c20 */ /* 0x008fc80008400000 */
[----:B----4-:R-:W-:-:S06]  /*0760*/  FMUL R6, R6, R13 ;  /* 0x0000000d06067220 */ /* 0x010fcc0000400000 */
[----:B------:R-:W1:Y:S02]  /*0770*/  F2I.TRUNC.NTZ R6, R6 ;  /* 0x0000000600067305 */ /* 0x000e64000020f100 */
[----:B-1----:R-:W-:-:S05]  /*0780*/  I2FP.F32.S32 R12, R6 ;  /* 0x00000006000c7245 */ /* 0x002fca0000201400 */
[----:B--2--5:R-:W-:-:S05]  /*0790*/  FADD R5, R5, R12 ;  /* 0x0000000c05057221 */ /* 0x024fca0000000000 */
        /* <DEDUP_REMOVED lines=9> */
[----:B------:R-:W2:Y:S04]  /*0830*/  LDG.E R6, desc[UR8][R8.64+0x8] ;  /* 0x0000080808067981 */ /* 0x000ea8000c1e1900 */
[----:B------:R-:W4:Y:S01]  /*0840*/  LDG.E R15, desc[UR8][R10.64+0x8] ;  /* 0x000008080a0f7981 */ /* 0x000f22000c1e1900 */
[----:B--2---:R-:W-:-:S04]  /*0850*/  FMUL R6, R6, UR4 ;  /* 0x0000000406067c20 */ /* 0x004fc80008400000 */
[----:B----4-:R-:W-:-:S06]  /*0860*/  FMUL R6, R6, R15 ;  /* 0x0000000f06067220 */ /* 0x010fcc0000400000 */
[----:B------:R-:W2:Y:S02]  /*0870*/  F2I.TRUNC.NTZ R6, R6 ;  /* 0x0000000600067305 */ /* 0x000ea4000020f100 */
[----:B--2---:R-:W-:-:S05]  /*0880*/  I2FP.F32.S32 R16, R6 ;  /* 0x0000000600107245 */ /* 0x004fca0000201400 */
[----:B------:R-:W-:-:S05]  /*0890*/  FADD R15, R13, R16 ;  /* 0x000000100d0f7221 */ /* 0x000fca0000000000 */
[----:B------:R3:W-:Y:S04]  /*08a0*/  STG.E desc[UR8][R2.64], R15 ;  /* 0x0000000f02007986 */ /* 0x0007e8000c101908 */
[----:B-1----:R-:W2:Y:S04]  /*08b0*/  LDG.E R5, desc[UR8][R8.64+0xc] ;  /* 0x00000c0808057981 */ /* 0x002ea8000c1e1900 */
[----:B------:R-:W4:Y:S01]  /*08c0*/  LDG.E R12, desc[UR8][R10.64+0xc] ;  /* 0x00000c080a0c7981 */ /* 0x000f22000c1e1900 */
[----:B------:R-:W-:Y:S01]  /*08d0*/  IADD3 R0, PT, PT, R0, 0x4, RZ ;  /* 0x0000000400007810 */ /* 0x000fe20007ffe0ff */
[----:B--2---:R-:W-:-:S04]  /*08e0*/  FMUL R5, R5, UR4 ;  /* 0x0000000405057c20 */ /* 0x004fc80008400000 */
[----:B----4-:R-:W-:-:S06]  /*08f0*/  FMUL R12, R5, R12 ;  /* 0x0000000c050c7220 */ /* 0x010fcc0000400000 */
[----:B------:R-:W1:Y:S02]  /*0900*/  F2I.TRUNC.NTZ R12, R12 ;  /* 0x0000000c000c7305 */ /* 0x000e64000020f100 */
[----:B-1----:R-:W-:-:S05]  /*0910*/  I2FP.F32.S32 R16, R12 ;  /* 0x0000000c00107245 */ /* 0x002fca0000201400 */
[----:B------:R-:W-:-:S05]  /*0920*/  FADD R5, R15, R16 ;  /* 0x000000100f057221 */ /* 0x000fca0000000000 */
[----:B------:R3:W-:Y:S02]  /*0930*/  STG.E desc[UR8][R2.64], R5 ;  /* 0x0000000502007986 */ /* 0x0007e4000c101908 */
.L_x_2:
[----:B------:R-:W-:Y:S05]  /*0940*/  @!P1 EXIT ;  /* 0x000000000000994d */ /* 0x000fea0003800000 */
[----:B------:R-:W-:Y:S02]  /*0950*/  ISETP.NE.AND P0, PT, R14, 0x1, PT ;  /* 0x000000010e00780c */ /* 0x000fe40003f05270 */
[----:B------:R-:W-:-:S04]  /*0960*/  LOP3.LUT R4, R4, 0x1, RZ, 0xc0, !PT ;  /* 0x0000000104047812 */ /* 0x000fc800078ec0ff */
[----:B------:R-:W-:-:S07]  /*0970*/  ISETP.NE.U32.AND P1, PT, R4, 0x1, PT ;  /* 0x000000010400780c */ /* 0x000fce0003f25070 */
[----:B------:R-:W-:Y:S06]  /*0980*/  @!P0 BRA `(.L_x_3) ;  /* 0x00000000005c8947 */ /* 0x000fec0003800000 */
[----:B------:R-:W1:Y:S01]  /*0990*/  LDC.64 R8, c[0x0][0x388] ;  /* 0x0000e200ff087b82 */ /* 0x000e620000000a00 */
[----:B---3--:R-:W-:Y:S01]  /*09a0*/  IADD3 R13, PT, PT, R7, R0, RZ ;  /* 0x00000000070d7210 */ /* 0x008fe20007ffe0ff */
        /* <DEDUP_REMOVED lines=10> */
[----:B-----5:R-:W-:-:S05]  /*0a50*/  FADD R13, R5, R6 ;  /* 0x00000006050d7221 */ /* 0x020fca0000000000 */
[----:B------:R1:W-:Y:S04]  /*0a60*/  STG.E desc[UR8][R2.64], R13 ;  /* 0x0000000d02007986 */ /* 0x0003e8000c101908 */
[----:B--2---:R-:W2:Y:S04]  /*0a70*/  LDG.E R5, desc[UR8][R8.64+0x4] ;  /* 0x0000040808057981 */ /* 0x004ea8000c1e1900 */
[----:B------:R-:W3:Y:S01]  /*0a80*/  LDG.E R6, desc[UR8][R10.64+0x4] ;  /* 0x000004080a067981 */ /* 0x000ee2000c1e1900 */
[----:B------:R-:W-:Y:S01]  /*0a90*/  IADD3 R0, PT, PT, R0, 0x2, RZ ;  /* 0x0000000200007810 */ /* 0x000fe20007ffe0ff */
[----:B--2---:R-:W-:-:S04]  /*0aa0*/  FMUL R5, R5, UR4 ;  /* 0x0000000405057c20 */ /* 0x004fc80008400000 */
[----:B---3--:R-:W-:-:S06]  /*0ab0*/  FMUL R6, R5, R6 ;  /* 0x0000000605067220 */ /* 0x008fcc0000400000 */
[----:B------:R-:W2:Y:S02]  /*0ac0*/  F2I.TRUNC.NTZ R6, R6 ;  /* 0x0000000600067305 */ /* 0x000ea4000020f100 */
[----:B--2---:R-:W-:-:S05]  /*0ad0*/  I2FP.F32.S32 R12, R6 ;  /* 0x00000006000c7245 */ /* 0x004fca0000201400 */
[----:B------:R-:W-:-:S05]  /*0ae0*/  FADD R5, R13, R12 ;  /* 0x0000000c0d057221 */ /* 0x000fca0000000000 */
[----:B------:R1:W-:Y:S02]  /*0af0*/  STG.E desc[UR8][R2.64], R5 ;  /* 0x0000000502007986 */ /* 0x0003e4000c101908 */
.L_x_3:
[----:B------:R-:W-:Y:S05]  /*0b00*/  @P1 EXIT ;  /* 0x000000000000194d */ /* 0x000fea0003800000 */
[----:B------:R-:W4:Y:S01]  /*0b10*/  LDC.64 R8, c[0x0][0x388] ;  /* 0x0000e200ff087b82 */ /* 0x000f220000000a00 */
[----:B------:R-:W-:Y:S01]  /*0b20*/  IADD3 R7, PT, PT, R7, R0, RZ ;  /* 0x0000000007077210 */ /* 0x000fe20007ffe0ff */
[----:B------:R-:W0:Y:S06]  /*0b30*/  LDCU UR4, c[0x0][0x384] ;  /* 0x00007080ff0477ac */ /* 0x000e2c0008000800 */
[----:B------:R-:W2:Y:S01]  /*0b40*/  LDC.64 R10, c[0x0][0x390] ;  /* 0x0000e400ff0a7b82 */ /* 0x000ea20000000a00 */
[----:B----4-:R-:W-:-:S06]  /*0b50*/  IMAD.WIDE R6, R7, 0x4, R8 ;  /* 0x0000000407067825 */ /* 0x010fcc00078e0208 */
[----:B------:R-:W0:Y:S01]  /*0b60*/  LDG.E R6, desc[UR8][R6.64] ;  /* 0x0000000806067981 */ /* 0x000e22000c1e1900 */
[----:B--2---:R-:W-:-:S06]  /*0b70*/  IMAD.WIDE.U32 R8, R0, 0x4, R10 ;  /* 0x0000000400087825 */ /* 0x004fcc00078e000a */
[----:B------:R-:W2:Y:S01]  /*0b80*/  LDG.E R9, desc[UR8][R8.64] ;  /* 0x0000000808097981 */ /* 0x000ea2000c1e1900 */
[----:B0-----:R-:W-:-:S04]  /*0b90*/  FMUL R0, R6, UR4 ;  /* 0x0000000406007c20 */ /* 0x001fc80008400000 */
[----:B--2---:R-:W-:-:S06]  /*0ba0*/  FMUL R0, R0, R9 ;  /* 0x0000000900007220 */ /* 0x004fcc0000400000 */
[----:B------:R-:W0:Y:S02]  /*0bb0*/  F2I.TRUNC.NTZ R0, R0 ;  /* 0x0000000000007305 */ /* 0x000e24000020f100 */
[----:B0-----:R-:W-:-:S05]  /*0bc0*/  I2FP.F32.S32 R4, R0 ;  /* 0x0000000000047245 */ /* 0x001fca0000201400 */
[----:B-1-3-5:R-:W-:-:S05]  /*0bd0*/  FADD R5, R4, R5 ;  /* 0x0000000504057221 */ /* 0x02afca0000000000 */
[----:B------:R-:W-:Y:S01]  /*0be0*/  STG.E desc[UR8][R2.64], R5 ;  /* 0x0000000502007986 */ /* 0x000fe2000c101908 */
[----:B------:R-:W-:Y:S05]  /*0bf0*/  EXIT ;  /* 0x000000000000794d */ /* 0x000fea0003800000 */
.L_x_4:
[----:B------:R-:W-:-:S00]  /*0c00*/  BRA `(.L_x_4) ;  /* 0xfffffffc00fc7947 */ /* 0x000fc0000383ffff */
[----:B------:R-:W-:-:S00]  /*0c10*/  NOP ;  /* 0x0000000000007918 */ /* 0x000fc00000000000 */
        /* <DEDUP_REMOVED lines=14> */
.L_x_14:


//--------------------- .text._Z14gemver_kernel2ifPKfPfS0_S0_ --------------------------
	.section	.text._Z14gemver_kernel2ifPKfPfS0_S0_,"ax",@progbits
	.align	128
        .global         _Z14gemver_kernel2ifPKfPfS0_S0_
        .type           _Z14gemver_kernel2ifPKfPfS0_S0_,@function
        .size           _Z14gemver_kernel2ifPKfPfS0_S0_,(.L_x_15 - _Z14gemver_kernel2ifPKfPfS0_S0_)
        .other          _Z14gemver_kernel2ifPKfPfS0_S0_,@"STO_CUDA_ENTRY STV_DEFAULT"
_Z14gemver_kernel2ifPKfPfS0_S0_:
.text._Z14gemver_kernel2ifPKfPfS0_S0_:
[----:B------:R-:W-:Y:S01]  /*0000*/  LDC R1, c[0x0][0x37c] ;  /* 0x0000df00ff017b82 */ /* 0x000fe20000000800 */
[----:B------:R-:W0:Y:S07]  /*0010*/  S2R R2, SR_TID.X ;  /* 0x0000000000027919 */ /* 0x000e2e0000002100 */
[----:B------:R-:W0:Y:S08]  /*0020*/  S2UR UR4, SR_CTAID.X ;  /* 0x00000000000479c3 */ /* 0x000e300000002500 */
[----:B------:R-:W0:Y:S08]  /*0030*/  LDC R5, c[0x0][0x360] ;  /* 0x0000d800ff057b82 */ /* 0x000e300000000800 */
[----:B------:R-:W1:Y:S01]  /*0040*/  LDC R0, c[0x0][0x380] ;  /* 0x0000e000ff007b82 */ /* 0x000e620000000800 */
[----:B0-----:R-:W-:-:S05]  /*0050*/  IMAD R5, R5, UR4, R2 ;  /* 0x0000000405057c24 */ /* 0x001fca000f8e0202 */
[----:B-1----:R-:W-:-:S13]  /*0060*/  ISETP.GE.AND P0, PT, R5, R0, PT ;  /* 0x000000000500720c */ /* 0x002fda0003f06270 */
[----:B------:R-:W-:Y:S05]  /*0070*/  @P0 EXIT ;  /* 0x000000000000094d */ /* 0x000fea0003800000 */
[----:B------:R-:W0:Y:S01]  /*0080*/  LDC.64 R2, c[0x0][0x390] ;  /* 0x0000e400ff027b82 */ /* 0x000e220000000a00 */
[----:B------:R-:W-:Y:S01]  /*0090*/  ISETP.GT.AND P0, PT, R0, RZ, PT ;  /* 0x000000ff0000720c */ /* 0x000fe20003f04270 */
[----:B------:R-:W1:Y:S01]  /*00a0*/  LDCU.64 UR6, c[0x0][0x358] ;  /* 0x00006b00ff0677ac */ /* 0x000e620008000a00 */
[----:B0-----:R-:W-:-:S11]  /*00b0*/  IMAD.WIDE R2, R5, 0x4, R2 ;  /* 0x0000000405027825 */ /* 0x001fd600078e0202 */
[----:B-1----:R-:W-:Y:S05]  /*00c0*/  @P0 BRA `(.L_x_5) ;  /* 0x0000000000080947 */ /* 0x002fea0003800000 */
[----:B------:R0:W5:Y:S01]  /*00d0*/  LDG.E R13, desc[UR6][R2.64] ;  /* 0x00000006020d7981 */ /* 0x000162000c1e1900 */
[----:B------:R-:W-:Y:S05]  /*00e0*/  BRA `(.L_x_6) ;  /* 0x0000000800e47947 */ /* 0x000fea0003800000 */
.L_x_5:
[C---:B------:R-:W-:Y:S01]  /*00f0*/  ISETP.GE.U32.AND P1, PT, R0.reuse, 0x8, PT ;  /* 0x000000080000780c */ /* 0x040fe20003f26070 */
[----:B------:R0:W5:Y:S01]  /*0100*/  LDG.E R13, desc[UR6][R2.64] ;  /* 0x00000006020d7981 */ /* 0x000162000c1e1900 */
[----:B------:R-:W-:Y:S01]  /*0110*/  LOP3.LUT R14, R0, 0x7, RZ, 0xc0, !PT ;  /* 0x00000007000e7812 */ /* 0x000fe200078ec0ff */
[----:B------:R-:W-:-:S03]  /*0120*/  HFMA2 R4, -RZ, RZ, 0, 0 ;  /* 0x00000000ff047431 */ /* 0x000fc600000001ff */
[----:B------:R-:W-:-:S07]  /*0130*/  ISETP.NE.AND P0, PT, R14, RZ, PT ;  /* 0x000000ff0e00720c */ /* 0x000fce0003f05270 */
[----:B0-----:R-:W-:Y:S06]  /*0140*/  @!P1 BRA `(.L_x_7) ;  /* 0x0000000400609947 */ /* 0x001fec0003800000 */
[----:B------:R-:W0:Y:S01]  /*0150*/  LDCU.64 UR4, c[0x0][0x398] ;  /* 0x00007300ff0477ac */ /* 0x000e220008000a00 */
[----:B------:R-:W1:Y:S01]  /*0160*/  LDC.64 R6, c[0x0][0x388] ;  /* 0x0000e200ff067b82 */ /* 0x000e620000000a00 */
[----:B------:R-:W-:Y:S02]  /*0170*/  LOP3.LUT R4, R0, 0x7ffffff8, RZ, 0xc0, !PT ;  /* 0x7ffffff800047812 */ /* 0x000fe400078ec0ff */
[----:B------:R-:W-:Y:S01]  /*0180*/  MOV R15, R5 ;  /* 0x00000005000f7202 */ /* 0x000fe20000000f00 */
[----:B------:R-:W2:Y:S01]  /*0190*/  LDCU UR8, c[0x0][0x384] ;  /* 0x00007080ff0877ac */ /* 0x000ea20008000800 */
[----:B------:R-:W-:Y:S01]  /*01a0*/  IADD3 R12, PT, PT, -R4, RZ, RZ ;  /* 0x000000ff040c7210 */ /* 0x000fe20007ffe1ff */
[----:B0-----:R-:W-:-:S04]  /*01b0*/  UIADD3 UR4, UP0, UPT, UR4, 0x10, URZ ;  /* 0x0000001004047890 */ /* 0x001fc8000ff1e0ff */
[----:B------:R-:W-:Y:S02]  /*01c0*/  UIADD3.X UR5, UPT, UPT, URZ, UR5, URZ, UP0, !UPT ;  /* 0x00000005ff057290 */ /* 0x000fe400087fe4ff */
[----:B------:R-:W-:-:S04]  /*01d0*/  MOV R8, UR4 ;  /* 0x0000000400087c02 */ /* 0x000fc80008000f00 */
[----:B--2---:R-:W-:-:S07]  /*01e0*/  MOV R9, UR5 ;  /* 0x0000000500097c02 */ /* 0x004fce0008000f00 */
.L_x_8:
[----:B-1----:R-:W-:Y:S01]  /*01f0*/  IMAD.WIDE R10, R15, 0x4, R6 ;  /* 0x000000040f0a7825 */ /* 0x002fe200078e0206 */
[----:B--2---:R-:W2:Y:S04]  /*0200*/  LDG.E R17, desc[UR6][R8.64+-0x10] ;  /* 0xfffff00608117981 */ /* 0x004ea8000c1e1900 */
[----:B------:R-:W3:Y:S02]  /*0210*/  LDG.E R16, desc[UR6][R10.64] ;  /* 0x000000060a107981 */ /* 0x000ee4000c1e1900 */
[----:B---3--:R-:W-:-:S04]  /*0220*/  FMUL R16, R16, UR8 ;  /* 0x0000000810107c20 */ /* 0x008fc80008400000 */
[----:B--2---:R-:W-:-:S06]  /*0230*/  FMUL R18, R16, R17 ;  /* 0x0000001110127220 */ /* 0x004fcc0000400000 */
[----:B------:R-:W0:Y:S02]  /*0240*/  F2I.TRUNC.NTZ R18, R18 ;  /* 0x0000001200127305 */ /* 0x000e24000020f100 */
[----:B0-----:R-:W-:-:S05]  /*0250*/  I2FP.F32.S32 R16, R18 ;  /* 0x0000001200107245 */ /* 0x001fca0000201400 */
[----:B-----5:R-:W-:Y:S01]  /*0260*/  FADD R13, R16, R13 ;  /* 0x0000000d100d7221 */ /* 0x020fe20000000000 */
[----:B------:R-:W-:-:S04]  /*0270*/  IMAD.WIDE.U32 R16, R0, 0x4, R10 ;  /* 0x0000000400107825 */ /* 0x000fc800078e000a */
[----:B------:R0:W-:Y:S04]  /*0280*/  STG.E desc[UR6][R2.64], R13 ;  /* 0x0000000d02007986 */ /* 0x0001e8000c101906 */
[----:B------:R-:W2:Y:S04]  /*0290*/  LDG.E R16, desc[UR6][R16.64] ;  /* 0x0000000610107981 */ /* 0x000ea8000c1e1900 */
[----:B------:R-:W3:Y:S01]  /*02a0*/  LDG.E R20, desc[UR6][R8.64+-0xc] ;  /* 0xfffff40608147981 */ /* 0x000ee2000c1e1900 */
[----:B--2---:R-:W-:-:S04]  /*02b0*/  FMUL R19, R16, UR8 ;  /* 0x0000000810137c20 */ /* 0x004fc80008400000 */
[----:B---3--:R-:W-:-:S06]  /*02c0*/  FMUL R20, R19, R20 ;  /* 0x0000001413147220 */ /* 0x008fcc0000400000 */
[----:B------:R-:W1:Y:S01]  /*02d0*/  F2I.TRUNC.NTZ R20, R20 ;  /* 0x0000001400147305 */ /* 0x000e62000020f100 */
[----:B------:R-:W-:Y:S01]  /*02e0*/  IMAD.WIDE.U32 R18, R0, 0x8, R10 ;  /* 0x0000000800127825 */ /* 0x000fe200078e000a */
[----:B-1----:R-:W-:-:S05]  /*02f0*/  I2FP.F32.S32 R22, R20 ;  /* 0x0000001400167245 */ /* 0x002fca0000201400 */
[----:B------:R-:W-:-:S05]  /*0300*/  FADD R21, R13, R22 ;  /* 0x000000160d157221 */ /* 0x000fca0000000000 */
[----:B------:R1:W-:Y:S04]  /*0310*/  STG.E desc[UR6][R2.64], R21 ;  /* 0x0000001502007986 */ /* 0x0003e8000c101906 */
[----:B------:R-:W0:Y:S04]  /*0320*/  LDG.E R18, desc[UR6][R18.64] ;  /* 0x0000000612127981 */ /* 0x000e28000c1e1900 */
[----:B------:R-:W2:Y:S01]  /*0330*/  LDG.E R22, desc[UR6][R8.64+-0x8] ;  /* 0xfffff80608167981 */ /* 0x000ea2000c1e1900 */
[----:B0-----:R-:W-:-:S04]  /*0340*/  FMUL R13, R18, UR8 ;  /* 0x00000008120d7c20 */ /* 0x001fc80008400000 */
[----:B--2---:R-:W-:-:S06]  /*0350*/  FMUL R13, R13, R22 ;  /* 0x000000160d0d7220 */ /* 0x004fcc0000400000 */
[----:B------:R-:W0:Y:S02]  /*0360*/  F2I.TRUNC.NTZ R13, R13 ;  /* 0x0000000d000d7305 */ /* 0x000e24000020f100 */
[----:B0-----:R-:W-:-:S05]  /*0370*/  I2FP.F32.S32 R16, R13 ;  /* 0x0000000d00107245 */ /* 0x001fca0000201400 */
[----:B------:R-:W-:Y:S01]  /*0380*/  FADD R23, R21, R16 ;  /* 0x0000001015177221 */ /* 0x000fe20000000000 */
[----:B------:R-:W-:-:S04]  /*0390*/  IMAD.WIDE.U32 R16, R0, 0xc, R10 ;  /* 0x0000000c00107825 */ /* 0x000fc800078e000a */
[----:B------:R0:W-:Y:S04]  /*03a0*/  STG.E desc[UR6][R2.64], R23 ;  /* 0x0000001702007986 */ /* 0x0001e8000c101906 */
[----:B------:R-:W2:Y:S04]  /*03b0*/  LDG.E R16, desc[UR6][R16.64] ;  /* 0x0000000610107981 */ /* 0x000ea8000c1e1900 */
[----:B-1----:R-:W3:Y:S01]  /*03c0*/  LDG.E R21, desc[UR6][R8.64+-0x4] ;  /* 0xfffffc0608157981 */ /* 0x002ee2000c1e1900 */
[----:B--2---:R-:W-:-:S04]  /*03d0*/  FMUL R18, R16, UR8 ;  /* 0x0000000810127c20 */ /* 0x004fc80008400000 */
[----:B---3--:R-:W-:-:S06]  /*03e0*/  FMUL R21, R18, R21 ;  /* 0x0000001512157220 */ /* 0x008fcc0000400000 */
[----:B------:R-:W1:Y:S02]  /*03f0*/  F2I.TRUNC.NTZ R21, R21 ;  /* 0x0000001500157305 */ /* 0x000e64000020f100 */
[----:B-1----:R-:W-:-:S05]  /*0400*/  I2FP.F32.S32 R18, R21 ;  /* 0x0000001500127245 */ /* 0x002fca0000201400 */
[----:B------:R-:W-:Y:S01]  /*0410*/  FADD R13, R23, R18 ;  /* 0x00000012170d7221 */ /* 0x000fe20000000000 */
[----:B------:R-:W-:-:S04]  /*0420*/  IMAD.WIDE.U32 R18, R0, 0x10, R10 ;  /* 0x0000001000127825 */ /* 0x000fc800078e000a */
[----:B------:R1:W-:Y:S04]  /*0430*/  STG.E desc[UR6][R2.64], R13 ;  /* 0x0000000d02007986 */ /* 0x0003e8000c101906 */
[----:B------:R-:W2:Y:S04]  /*0440*/  LDG.E R18, desc[UR6][R18.64] ;  /* 0x0000000612127981 */ /* 0x000ea8000c1e1900 */
[----:B0-----:R-:W3:Y:S01]  /*0450*/  LDG.E R23, desc[UR6][R8.64] ;  /* 0x0000000608177981 */ /* 0x001ee2000c1e1900 */
[----:B--2---:R-:W-:-:S04]  /*0460*/  FMUL R16, R18, UR8 ;  /* 0x0000000812107c20 */ /* 0x004fc80008400000 */
[----:B---3--:R-:W-:-:S06]  /*0470*/  FMUL R23, R16, R23 ;  /* 0x0000001710177220 */ /* 0x008fcc0000400000 */
[----:B------:R-:W0:Y:S02]  /*0480*/  F2I.TRUNC.NTZ R23, R23 ;  /* 0x0000001700177305 */ /* 0x000e24000020f100 */
[----:B0-----:R-:W-:-:S05]  /*0490*/  I2FP.F32.S32 R16, R23 ;  /* 0x0000001700107245 */ /* 0x001fca0000201400 */
[----:B------:R-:W-:Y:S01]  /*04a0*/  FADD R21, R13, R16 ;  /* 0x000000100d157221 */ /* 0x000fe20000000000 */
[----:B------:R-:W-:-:S04]  /*04b0*/  IMAD.WIDE.U32 R16, R0, 0x14, R10 ;  /* 0x0000001400107825 */ /* 0x000fc800078e000a */
[----:B------:R0:W-:Y:S04]  /*04c0*/  STG.E desc[UR6][R2.64], R21 ;  /* 0x0000001502007986 */ /* 0x0001e8000c101906 */
[----:B------:R-:W1:Y:S04]  /*04d0*/  LDG.E R16, desc[UR6][R16.64] ;  /* 0x0000000610107981 */ /* 0x000e68000c1e1900 */
[----:B------:R-:W2:Y:S01]  /*04e0*/  LDG.E R20, desc[UR6][R8.64+0x4] ;  /* 0x0000040608147981 */ /* 0x000ea2000c1e1900 */
[----:B-1----:R-:W-:-:S04]  /*04f0*/  FMUL R13, R16, UR8 ;  /* 0x00000008100d7c20 */ /* 0x002fc80008400000 */
[----:B--2---:R-:W-:-:S06]  /*0500*/  FMUL R13, R13, R20 ;  /* 0x000000140d0d7220 */ /* 0x004fcc0000400000 */
[----:B------:R-:W1:Y:S02]  /*0510*/  F2I.TRUNC.NTZ R13, R13 ;  /* 0x0000000d000d7305 */ /* 0x000e64000020f100 */
[----:B-1----:R-:W-:-:S05]  /*0520*/  I2FP.F32.S32 R18, R13 ;  /* 0x0000000d00127245 */ /* 0x002fca0000201400 */
[----:B------:R-:W-:Y:S01]  /*0530*/  FADD R23, R21, R18 ;  /* 0x0000001215177221 */ /* 0x000fe20000000000 */
[----:B------:R-:W-:-:S04]  /*0540*/  IMAD.WIDE.U32 R18, R0, 0x18, R10 ;  /* 0x0000001800127825 */ /* 0x000fc800078e000a */
[----:B------:R2:W-:Y:S04]  /*0550*/  STG.E desc[UR6][R2.64], R23 ;  /* 0x0000001702007986 */ /* 0x0005e8000c101906 */
[----:B------:R-:W3:Y:S04]  /*0560*/  LDG.E R18, desc[UR6][R18.64] ;  /* 0x0000000612127981 */ /* 0x000ee8000c1e1900 */
[----:B0-----:R-:W4:Y:S01]  /*0570*/  LDG.E R21, desc[UR6][R8.64+0x8] ;  /* 0x0000080608157981 */ /* 0x001f22000c1e1900 */
[----:B------:R-:W-:-:S04]  /*0580*/  IMAD.WIDE.U32 R10, R0, 0x1c, R10 ;  /* 0x0000001c000a7825 */ /* 0x000fc800078e000a */
[----:B---3--:R-:W-:-:S04]  /*0590*/  FMUL R16, R18, UR8 ;  /* 0x0000000812107c20 */ /* 0x008fc80008400000 */
[----:B----4-:R-:W-:-:S06]  /*05a0*/  FMUL R16, R16, R21 ;  /* 0x0000001510107220 */ /* 0x010fcc0000400000 */
[----:B------:R-:W0:Y:S02]  /*05b0*/  F2I.TRUNC.NTZ R16, R16 ;  /* 0x0000001000107305 */ /* 0x000e24000020f100 */
[----:B0-----:R-:W-:-:S05]  /*05c0*/  I2FP.F32.S32 R20, R16 ;  /* 0x0000001000147245 */ /* 0x001fca0000201400 */
[----:B------:R-:W-:-:S05]  /*05d0*/  FADD R17, R23, R20 ;  /* 0x0000001417117221 */ /* 0x000fca0000000000 */
[----:B------:R2:W-:Y:S04]  /*05e0*/  STG.E desc[UR6][R2.64], R17 ;  /* 0x0000001102007986 */ /* 0x0005e8000c101906 */
[----:B------:R-:W3:Y:S04]  /*05f0*/  LDG.E R10, desc[UR6][R10.64] ;  /* 0x000000060a0a7981 */ /* 0x000ee8000c1e1900 */
[----:B------:R0:W4:Y:S01]  /*0600*/  LDG.E R20, desc[UR6][R8.64+0xc] ;  /* 0x00000c0608147981 */ /* 0x000122000c1e1900 */
[----:B------:R-:W-:-:S04]  /*0610*/  IADD3 R12, PT, PT, R12, 0x8, RZ ;  /* 0x000000080c0c7810 */ /* 0x000fc80007ffe0ff */
[----:B------:R-:W-:Y:S02]  /*0620*/  ISETP.NE.AND P1, PT, R12, RZ, PT ;  /* 0x000000ff0c00720c */ /* 0x000fe40003f25270 */
[----:B0-----:R-:W-:Y:S02]  /*0630*/  IADD3 R8, P2, PT, R8, 0x20, RZ ;  /* 0x0000002008087810 */ /* 0x001fe40007f5e0ff */
[----:B------:R-:W-:Y:S02]  /*0640*/  LEA R15, R0, R15, 0x3 ;  /* 0x0000000f000f7211 */ /* 0x000fe400078e18ff */
[----:B------:R-:W-:Y:S01]  /*0650*/  IADD3.X R9, PT, PT, RZ, R9, RZ, P2, !PT ;  /* 0x00000009ff097210 */ /* 0x000fe200017fe4ff */
[----:B---3--:R-:W-:-:S04]  /*0660*/  FMUL R13, R10, UR8 ;  /* 0x000000080a0d7c20 */ /* 0x008fc80008400000 */
[----:B----4-:R-:W-:-:S06]  /*0670*/  FMUL R20, R13, R20 ;  /* 0x000000140d147220 */ /* 0x010fcc0000400000 */
[----:B------:R-:W0:Y:S02]  /*0680*/  F2I.TRUNC.NTZ R20, R20 ;  /* 0x0000001400147305 */ /* 0x000e24000020f100 */
[----:B0-----:R-:W-:-:S05]  /*0690*/  I2FP.F32.S32 R18, R20 ;  /* 0x0000001400127245 */ /* 0x001fca0000201400 */
[----:B------:R-:W-:-:S05]  /*06a0*/  FADD R13, R17, R18 ;  /* 0x00000012110d7221 */ /* 0x000fca0000000000 */
[----:B------:R2:W-:Y:S01]  /*06b0*/  STG.E desc[UR6][R2.64], R13 ;  /* 0x0000000d02007986 */ /* 0x0005e2000c101906 */
[----:B------:R-:W-:Y:S05]  /*06c0*/  @P1 BRA `(.L_x_8) ;  /* 0xfffffff800c81947 */ /* 0x000fea000383ffff */
.L_x_7:
[----:B------:R-:W-:Y:S05]  /*06d0*/  @!P0 BRA `(.L_x_6) ;  /* 0x0000000400688947 */ /* 0x000fea0003800000 */
[----:B------:R-:W-:Y:S02]  /*06e0*/  ISETP.GE.U32.AND P0, PT, R14, 0x4, PT ;  /* 0x000000040e00780c */ /* 0x000fe40003f06070 */
[----:B------:R-:W-:-:S04]  /*06f0*/  LOP3.LUT R15, R0, 0x3, RZ, 0xc0, !PT ;  /* 0x00000003000f7812 */ /* 0x000fc800078ec0ff */
[----:B------:R-:W-:-:S07]  /*0700*/  ISETP.NE.AND P1, PT, R15, RZ, PT ;  /* 0x000000ff0f00720c */ /* 0x000fce0003f25270 */
[----:B------:R-:W-:Y:S06]  /*0710*/  @!P0 BRA `(.L_x_9) ;  /* 0x0000000000a88947 */ /* 0x000fec0003800000 */
[----:B------:R-:W0:Y:S01]  /*0720*/  LDC.64 R8, c[0x0][0x388] ;  /* 0x0000e200ff087b82 */ /* 0x000e220000000a00 */
[----:B------:R-:W-:Y:S01]  /*0730*/  IMAD R11, R4, R0, R5 ;  /* 0x00000000040b7224 */ /* 0x000fe200078e0205 */
[----:B------:R-:W1:Y:S06]  /*0740*/  LDCU UR4, c[0x0][0x384] ;  /* 0x00007080ff0477ac */ /* 0x000e6c0008000800 */
[----:B------:R-:W3:Y:S01]  /*0750*/  LDC.64 R6, c[0x0][0x398] ;  /* 0x0000e600ff067b82 */ /* 0x000ee20000000a00 */
[----:B0-----:R-:W-:-:S05]  /*0760*/  IMAD.WIDE R8, R11, 0x4, R8 ;  /* 0x000000040b087825 */ /* 0x001fca00078e0208 */
[----:B------:R-:W1:Y:S01]  /*0770*/  LDG.E R10, desc[UR6][R8.64] ;  /* 0x00000006080a7981 */ /* 0x000e62000c1e1900 */
[----:B---3--:R-:W-:-:S05]  /*0780*/  IMAD.WIDE.U32 R6, R4, 0x4, R6 ;  /* 0x0000000404067825 */ /* 0x008fca00078e0006 */
[----:B------:R-:W3:Y:S01]  /*0790*/  LDG.E R11, desc[UR6][R6.64] ;  /* 0x00000006060b7981 */ /* 0x000ee2000c1e1900 */
[----:B-1----:R-:W-:-:S04]  /*07a0*/  FMUL R10, R10, UR4 ;  /* 0x000000040a0a7c20 */ /* 0x002fc80008400000 */
[----:B---3--:R-:W-:-:S06]  /*07b0*/  FMUL R12, R10, R11 ;  /* 0x0000000b0a0c7220 */ /* 0x008fcc0000400000 */
[----:B------:R-:W0:Y:S02]  /*07c0*/  F2I.TRUNC.NTZ R12, R12 ;  /* 0x0000000c000c7305 */ /* 0x000e24000020f100 */
[----:B0-----:R-:W-:-:S05]  /*07d0*/  I2FP.F32.S32 R10, R12 ;  /* 0x0000000c000a7245 */ /* 0x001fca0000201400 */
[----:B--2--5:R-:W-:Y:S01]  /*07e0*/  FADD R13, R13, R10 ;  /* 0x0000000a0d0d7221 */ /* 0x024fe20000000000 */
[----:B------:R-:W-:-:S04]  /*07f0*/  IMAD.WIDE.U32 R10, R0, 0x4, R8 ;  /* 0x00000004000a7825 */ /* 0x000fc800078e0008 */
[----:B------:R0:W-:Y:S04]  /*0800*/  STG.E desc[UR6][R2.64], R13 ;  /* 0x0000000d02007986 */ /* 0x0001e8000c101906 */
[----:B------:R-:W2:Y:S04]  /*0810*/  LDG.E R14, desc[UR6][R10.64] ;  /* 0x000000060a0e7981 */ /* 0x000ea8000c1e1900 */
[----:B------:R-:W3:Y:S01]  /*0820*/  LDG.E R9, desc[UR6][R6.64+0x4] ;  /* 0x0000040606097981 */ /* 0x000ee2000c1e1900 */
        /* <DEDUP_REMOVED lines=16> */
[----:B------:R-:W2:Y:S04]  /*0930*/  LDG.E R10, desc[UR6][R10.64] ;  /* 0x000000060a0a7981 */ /* 0x000ea8000c1e1900 */
[----:B------:R-:W3:Y:S01]  /*0940*/  LDG.E R13, desc[UR6][R6.64+0xc] ;  /* 0x00000c06060d7981 */ /* 0x000ee2000c1e1900 */
[----:B------:R-:W-:Y:S01]  /*0950*/  IADD3 R4, PT, PT, R4, 0x4, RZ ;  /* 0x0000000404047810 */ /* 0x000fe20007ffe0ff */
[----:B--2---:R-:W-:-:S04]  /*0960*/  FMUL R8, R10, UR4 ;  /* 0x000000040a087c20 */ /* 0x004fc80008400000 */
[----:B---3--:R-:W-:-:S06]  /*0970*/  FMUL R8, R8, R13 ;  /* 0x0000000d08087220 */ /* 0x008fcc0000400000 */
[----:B------:R-:W0:Y:S02]  /*0980*/  F2I.TRUNC.NTZ R8, R8 ;  /* 0x0000000800087305 */ /* 0x000e24000020f100 */
[----:B0-----:R-:W-:-:S05]  /*0990*/  I2FP.F32.S32 R14, R8 ;  /* 0x00000008000e7245 */ /* 0x001fca0000201400 */
[----:B------:R-:W-:-:S05]  /*09a0*/  FADD R13, R19, R14 ;  /* 0x0000000e130d7221 */ /* 0x000fca0000000000 */
[----:B------:R1:W-:Y:S02]  /*09b0*/  STG.E desc[UR6][R2.64], R13 ;  /* 0x0000000d02007986 */ /* 0x0003e4000c101906 */
.L_x_9:
[----:B------:R-:W-:Y:S05]  /*09c0*/  @!P1 BRA `(.L_x_6) ;  /* 0x0000000000ac9947 */ /* 0x000fea0003800000 */
[----:B------:R-:W-:Y:S02]  /*09d0*/  ISETP.NE.AND P0, PT, R15, 0x1, PT ;  /* 0x000000010f00780c */ /* 0x000fe40003f05270 */
[----:B------:R-:W-:-:S04]  /*09e0*/  LOP3.LUT R6, R0, 0x1, RZ, 0xc0, !PT ;  /* 0x0000000100067812 */ /* 0x000fc800078ec0ff */
[----:B------:R-:W-:-:S07]  /*09f0*/  ISETP.NE.U32.AND P1, PT, R6, 0x1, PT ;  /* 0x000000010600780c */ /* 0x000fce0003f25070 */
[----:B------:R-:W-:Y:S06]  /*0a00*/  @!P0 BRA `(.L_x_10) ;  /* 0x0000000000608947 */ /* 0x000fec0003800000 */
[----:B------:R-:W0:Y:S01]  /*0a10*/  LDC.64 R8, c[0x0][0x388] ;  /* 0x0000e200ff087b82 */ /* 0x000e220000000a00 */
[----:B------:R-:W-:Y:S01]  /*0a20*/  IMAD R11, R4, R0, R5 ;  /* 0x00000000040b7224 */ /* 0x000fe200078e0205 */
[----:B------:R-:W3:Y:S06]  /*0a30*/  LDCU UR4, c[0x0][0x384] ;  /* 0x00007080ff0477ac */ /* 0x000eec0008000800 */
[----:B------:R-:W4:Y:S01]  /*0a40*/  LDC.64 R6, c[0x0][0x398] ;  /* 0x0000e600ff067b82 */ /* 0x000f220000000a00 */
[----:B0-----:R-:W-:-:S05]  /*0a50*/  IMAD.WIDE R8, R11, 0x4, R8 ;  /* 0x000000040b087825 */ /* 0x001fca00078e0208 */
[----:B------:R-:W3:Y:S01]  /*0a60*/  LDG.E R10, desc[UR6][R8.64] ;  /* 0x00000006080a7981 */ /* 0x000ee2000c1e1900 */
[----:B----4-:R-:W-:-:S05]  /*0a70*/  IMAD.WIDE.U32 R6, R4, 0x4, R6 ;  /* 0x0000000404067825 */ /* 0x010fca00078e0006 */
[----:B------:R-:W4:Y:S01]  /*0a80*/  LDG.E R11, desc[UR6][R6.64] ;  /* 0x00000006060b7981 */ /* 0x000f22000c1e1900 */
[----:B---3--:R-:W-:-:S04]  /*0a90*/  FMUL R10, R10, UR4 ;  /* 0x000000040a0a7c20 */ /* 0x008fc80008400000 */
[----:B----4-:R-:W-:-:S06]  /*0aa0*/  FMUL R12, R10, R11 ;  /* 0x0000000b0a0c7220 */ /* 0x010fcc0000400000 */
[----:B------:R-:W0:Y:S02]  /*0ab0*/  F2I.TRUNC.NTZ R12, R12 ;  /* 0x0000000c000c7305 */ /* 0x000e24000020f100 */
[----:B0-----:R-:W-:-:S05]  /*0ac0*/  I2FP.F32.S32 R10, R12 ;  /* 0x0000000c000a7245 */ /* 0x001fca0000201400 */
[----:B-----5:R-:W-:Y:S01]  /*0ad0*/  FADD R15, R13, R10 ;  /* 0x0000000a0d0f7221 */ /* 0x020fe20000000000 */
[----:B------:R-:W-:-:S04]  /*0ae0*/  IMAD.WIDE.U32 R10, R0, 0x4, R8 ;  /* 0x00000004000a7825 */ /* 0x000fc800078e0008 */
[----:B------:R0:W-:Y:S04]  /*0af0*/  STG.E desc[UR6][R2.64], R15 ;  /* 0x0000000f02007986 */ /* 0x0001e8000c101906 */
[----:B------:R-:W3:Y:S04]  /*0b00*/  LDG.E R10, desc[UR6][R10.64] ;  /* 0x000000060a0a7981 */ /* 0x000ee8000c1e1900 */
[----:B------:R-:W4:Y:S01]  /*0b10*/  LDG.E R9, desc[UR6][R6.64+0x4] ;  /* 0x0000040606097981 */ /* 0x000f22000c1e1900 */
[----:B------:R-:W-:Y:S01]  /*0b20*/  IADD3 R4, PT, PT, R4, 0x2, RZ ;  /* 0x0000000204047810 */ /* 0x000fe20007ffe0ff */
[----:B---3--:R-:W-:-:S04]  /*0b30*/  FMUL R8, R10, UR4 ;  /* 0x000000040a087c20 */ /* 0x008fc80008400000 */
[----:B----4-:R-:W-:-:S06]  /*0b40*/  FMUL R8, R8, R9 ;  /* 0x0000000908087220 */ /* 0x010fcc0000400000 */
[----:B------:R-:W3:Y:S02]  /*0b50*/  F2I.TRUNC.NTZ R8, R8 ;  /* 0x0000000800087305 */ /* 0x000ee4000020f100 */
[----:B---3--:R-:W-:-:S05]  /*0b60*/  I2FP.F32.S32 R14, R8 ;  /* 0x00000008000e7245 */ /* 0x008fca0000201400 */
[----:B-12---:R-:W-:-:S05]  /*0b70*/  FADD R13, R15, R14 ;  /* 0x0000000e0f0d7221 */ /* 0x006fca0000000000 */
[----:B------:R0:W-:Y:S02]  /*0b80*/  STG.E desc[UR6][R2.64], R13 ;  /* 0x0000000d02007986 */ /* 0x0001e4000c101906 */
.L_x_10:
[----:B------:R-:W-:Y:S05]  /*0b90*/  @P1 BRA `(.L_x_6) ;  /* 0x0000000000381947 */ /* 0x000fea0003800000 */
[----:B------:R-:W3:Y:S01]  /*0ba0*/  LDC.64 R6, c[0x0][0x388] ;  /* 0x0000e200ff067b82 */ /* 0x000ee20000000a00 */
[----:B------:R-:W-:Y:S01]  /*0bb0*/  IMAD R11, R4, R0, R5 ;  /* 0x00000000040b7224 */ /* 0x000fe200078e0205 */
[----:B------:R-:W4:Y:S06]  /*0bc0*/  LDCU UR4, c[0x0][0x384] ;  /* 0x00007080ff0477ac */ /* 0x000f2c0008000800 */
[----:B------:R-:W1:Y:S01]  /*0bd0*/  LDC.64 R8, c[0x0][0x398] ;  /* 0x0000e600ff087b82 */ /* 0x000e620000000a00 */
[----:B---3--:R-:W-:-:S06]  /*0be0*/  IMAD.WIDE R6, R11, 0x4, R6 ;  /* 0x000000040b067825 */ /* 0x008fcc00078e0206 */
[----:B------:R-:W4:Y:S01]  /*0bf0*/  LDG.E R6, desc[UR6][R6.64] ;  /* 0x0000000606067981 */ /* 0x000f22000c1e1900 */
[----:B-1----:R-:W-:-:S06]  /*0c00*/  IMAD.WIDE.U32 R8, R4, 0x4, R8 ;  /* 0x0000000404087825 */ /* 0x002fcc00078e0008 */
[----:B------:R-:W3:Y:S01]  /*0c10*/  LDG.E R9, desc[UR6][R8.64] ;  /* 0x0000000608097981 */ /* 0x000ee2000c1e1900 */
[----:B----4-:R-:W-:-:S04]  /*0c20*/  FMUL R0, R6, UR4 ;  /* 0x0000000406007c20 */ /* 0x010fc80008400000 */
[----:B---3--:R-:W-:-:S06]  /*0c30*/  FMUL R0, R0, R9 ;  /* 0x0000000900007220 */ /* 0x008fcc0000400000 */
[----:B------:R-:W1:Y:S02]  /*0c40*/  F2I.TRUNC.NTZ R0, R0 ;  /* 0x0000000000007305 */ /* 0x000e64000020f100 */
[----:B-1----:R-:W-:-:S05]  /*0c50*/  I2FP.F32.S32 R4, R0 ;  /* 0x0000000000047245 */ /* 0x002fca0000201400 */
[----:B0-2--5:R-:W-:-:S05]  /*0c60*/  FADD R13, R13, R4 ;  /* 0x000000040d0d7221 */ /* 0x025fca0000000000 */
[----:B------:R3:W-:Y:S02]  /*0c70*/  STG.E desc[UR6][R2.64], R13 ;  /* 0x0000000d02007986 */ /* 0x0007e4000c101906 */
.L_x_6:
[----:B------:R-:W4:Y:S02]  /*0c80*/  LDC.64 R6, c[0x0][0x3a0] ;  /* 0x0000e800ff067b82 */ /* 0x000f240000000a00 */
[----:B----4-:R-:W-:-:S06]  /*0c90*/  IMAD.WIDE R4, R5, 0x4, R6 ;  /* 0x0000000405047825 */ /* 0x010fcc00078e0206 */
[----:B------:R-:W0:Y:S02]  /*0ca0*/  LDG.E R4, desc[UR6][R4.64] ;  /* 0x0000000604047981 */ /* 0x000e24000c1e1900 */
[----:B0123-5:R-:W-:-:S05]  /*0cb0*/  FADD R13, R4, R13 ;  /* 0x0000000d040d7221 */ /* 0x02ffca0000000000 */
[----:B------:R-:W-:Y:S01]  /*0cc0*/  STG.E desc[UR6][R2.64], R13 ;  /* 0x0000000d02007986 */ /* 0x000fe2000c101906 */
[----:B------:R-:W-:Y:S05]  /*0cd0*/  EXIT ;  /* 0x000000000000794d */ /* 0x000fea0003800000 */
.L_x_11:
        /* <DEDUP_REMOVED lines=10> */
.L_x_15:


//--------------------- .text._Z29gemver_kernel1_striped_customiiiPfPKfS1_S1_S1_i --------------------------
	.section	.text._Z29gemver_kernel1_striped_customiiiPfPKfS1_S1_S1_i,"ax",@progbits
	.align	128
        .global         _Z29gemver_kernel1_striped_customiiiPfPKfS1_S1_S1_i
        .type           _Z29gemver_kernel1_striped_customiiiPfPKfS1_S1_S1_i,@function
        .size           _Z29gemver_kernel1_striped_customiiiPfPKfS1_S1_S1_i,(.L_x_16 - _Z29gemver_kernel1_striped_customiiiPfPKfS1_S1_S1_i)
        .other          _Z29gemver_kernel1_striped_customiiiPfPKfS1_S1_S1_i,@"STO_CUDA_ENTRY STV_DEFAULT"
_Z29gemver_kernel1_striped_customiiiPfPKfS1_S1_S1_i:
.text._Z29gemver_kernel1_striped_customiiiPfPKfS1_S1_S1_i:
[----:B------:R-:W-:Y:S08]  /*0000*/  LDC R1, c[0x0][0x37c] ;  /* 0x0000df00ff017b82 */ /* 0x000ff00000000800 */
[----:B------:R-:W0:Y:S01]  /*0010*/  LDC R0, c[0x0][0x3b8] ;  /* 0x0000ee00ff007b82 */ /* 0x000e220000000800 */
[----:B------:R-:W1:Y:S01]  /*0020*/  S2R R10, SR_TID.Y ;  /* 0x00000000000a7919 */ /* 0x000e620000002200 */
[----:B------:R-:W2:Y:S01]  /*0030*/  LDCU UR6, c[0x0][0x384] ;  /* 0x00007080ff0677ac */ /* 0x000ea20008000800 */
[----:B------:R-:W3:Y:S01]  /*0040*/  S2R R8, SR_TID.X ;  /* 0x0000000000087919 */ /* 0x000ee20000002100 */
[----:B------:R-:W4:Y:S04]  /*0050*/  LDCU UR7, c[0x0][0x380] ;  /* 0x00007000ff0777ac */ /* 0x000f280008000800 */
[----:B------:R-:W3:Y:S08]  /*0060*/  LDC R15, c[0x0][0x360] ;  /* 0x0000d800ff0f7b82 */ /* 0x000ef00000000800 */
[----:B------:R-:W1:Y:S01]  /*0070*/  S2UR UR5, SR_CTAID.Y ;  /* 0x00000000000579c3 */ /* 0x000e620000002600 */
[----:B0-----:R-:W-:-:S07]  /*0080*/  SHF.L.U32 R0, R0, 0x1, RZ ;  /* 0x0000000100007819 */ /* 0x001fce00000006ff */
[----:B------:R-:W1:Y:S01]  /*0090*/  LDC R7, c[0x0][0x364] ;  /* 0x0000d900ff077b82 */ /* 0x000e620000000800 */
[----:B------:R-:W-:-:S04]  /*00a0*/  IABS R6, R0 ;  /* 0x0000000000067213 */ /* 0x000fc80000000000 */
[----:B------:R-:W0:Y:S03]  /*00b0*/  I2F.RP R4, R6 ;  /* 0x0000000600047306 */ /* 0x000e260000209400 */
[----:B------:R-:W3:Y:S05]  /*00c0*/  S2UR UR4, SR_CTAID.X ;  /* 0x00000000000479c3 */ /* 0x000eea0000002500 */
[----:B0-----:R-:W0:Y:S01]  /*00d0*/  MUFU.RCP R4, R4 ;  /* 0x0000000400047308 */ /* 0x001e220000001000 */
[----:B-1----:R-:W-:Y:S01]  /*00e0*/  IMAD R7, R7, UR5, R10 ;  /* 0x0000000507077c24 */ /* 0x002fe2000f8e020a */
[----:B------:R-:W1:Y:S04]  /*00f0*/  LDCU UR5, c[0x0][0x388] ;  /* 0x00007100ff0577ac */ /* 0x000e680008000800 */
[----:B------:R-:W-:-:S02]  /*0100*/  IABS R19, R7 ;  /* 0x0000000700137213 */ /* 0x000fc40000000000 */
[----:B--2---:R-:W-:Y:S01]  /*0110*/  IADD3 R17, PT, PT, R7, UR6, RZ ;  /* 0x0000000607117c10 */ /* 0x004fe2000fffe0ff */
[----:B---3--:R-:W-:Y:S01]  /*0120*/  IMAD R15, R15, UR4, R8 ;  /* 0x000000040f0f7c24 */ /* 0x008fe2000f8e0208 */
[----:B0-----:R-:W-:Y:S02]  /*0130*/  IADD3 R2, PT, PT, R4, 0xffffffe, RZ ;  /* 0x0ffffffe04027810 */ /* 0x001fe40007ffe0ff */
[----:B------:R-:W-:Y:S02]  /*0140*/  IABS R4, R0 ;  /* 0x0000000000047213 */ /* 0x000fe40000000000 */
[----:B------:R0:W2:Y:S01]  /*0150*/  F2I.FTZ.U32.TRUNC.NTZ R3, R2 ;  /* 0x0000000200037305 */ /* 0x0000a2000021f000 */
[----:B-1----:R-:W-:-:S04]  /*0160*/  ISETP.GE.AND P0, PT, R17, UR5, PT ;  /* 0x0000000511007c0c */ /* 0x002fc8000bf06270 */
[----:B----4-:R-:W-:Y:S01]  /*0170*/  ISETP.GE.OR P0, PT, R15, UR7, P0 ;  /* 0x000000070f007c0c */ /* 0x010fe20008706670 */
[----:B0-----:R-:W-:Y:S01]  /*0180*/  IMAD.MOV.U32 R2, RZ, RZ, RZ ;  /* 0x000000ffff027224 */ /* 0x001fe200078e00ff */
[----:B--2---:R-:W-:-:S05]  /*0190*/  IADD3 R5, PT, PT, RZ, -R3, RZ ;  /* 0x80000003ff057210 */ /* 0x004fca0007ffe0ff */
[----:B------:R-:W-:-:S04]  /*01a0*/  IMAD R5, R5, R6, RZ ;  /* 0x0000000605057224 */ /* 0x000fc800078e02ff */
[----:B------:R-:W-:Y:S01]  /*01b0*/  IMAD.HI.U32 R2, R3, R5, R2 ;  /* 0x0000000503027227 */ /* 0x000fe200078e0002 */
[----:B------:R-:W-:-:S05]  /*01c0*/  IADD3 R3, PT, PT, RZ, -R4, RZ ;  /* 0x80000004ff037210 */ /* 0x000fca0007ffe0ff */
[----:B------:R-:W-:-:S04]  /*01d0*/  IMAD.HI.U32 R2, R2, R19, RZ ;  /* 0x0000001302027227 */ /* 0x000fc800078e00ff */
[----:B------:R-:W-:-:S05]  /*01e0*/  IMAD R19, R2, R3, R19 ;  /* 0x0000000302137224 */ /* 0x000fca00078e0213 */
[----:B------:R-:W-:-:S13]  /*01f0*/  ISETP.GT.U32.AND P1, PT, R6, R19, PT ;  /* 0x000000130600720c */ /* 0x000fda0003f24070 */
[----:B------:R-:W-:Y:S01]  /*0200*/  @!P1 IMAD.IADD R19, R19, 0x1, -R6 ;  /* 0x0000000113139824 */ /* 0x000fe200078e0a06 */
[----:B------:R-:W-:Y:S06]  /*0210*/  @P0 EXIT ;  /* 0x000000000000094d */ /* 0x000fec0003800000 */
[----:B------:R-:W0:Y:S01]  /*0220*/  LDC.64 R8, c[0x0][0x3b0] ;  /* 0x0000ec00ff087b82 */ /* 0x000e220000000a00 */
[----:B------:R-:W-:Y:S01]  /*0230*/  ISETP.GT.U32.AND P1, PT, R6, R19, PT ;  /* 0x000000130600720c */ /* 0x000fe20003f24070 */
[----:B------:R-:W1:Y:S01]  /*0240*/  LDCU.64 UR4, c[0x0][0x358] ;  /* 0x00006b00ff0477ac */ /* 0x000e620008000a00 */
[----:B------:R-:W-:Y:S02]  /*0250*/  ISETP.GE.AND P2, PT, R7, RZ, PT ;  /* 0x000000ff0700720c */ /* 0x000fe40003f46270 */
[----:B------:R-:W-:-:S03]  /*0260*/  ISETP.NE.AND P0, PT, R0, RZ, PT ;  /* 0x000000ff0000720c */ /* 0x000fc60003f05270 */
[----:B------:R-:W2:Y:S06]  /*0270*/  LDC.64 R10, c[0x0][0x3a0] ;  /* 0x0000e800ff0a7b82 */ /* 0x000eac0000000a00 */
[----:B------:R-:W-:Y:S02]  /*0280*/  @!P1 IADD3 R19, PT, PT, R19, -R6, RZ ;  /* 0x8000000613139210 */ /* 0x000fe40007ffe0ff */
[----:B------:R-:W3:Y:S02]  /*0290*/  LDC.64 R12, c[0x0][0x3a8] ;  /* 0x0000ea00ff0c7b82 */ /* 0x000ee40000000a00 */
[----:B------:R-:W-:-:S02]  /*02a0*/  @!P2 IADD3 R19, PT, PT, -R19, RZ, RZ ;  /* 0x000000ff1313a210 */ /* 0x000fc40007ffe1ff */
[----:B------:R-:W-:-:S04]  /*02b0*/  @!P0 LOP3.LUT R19, RZ, R0, RZ, 0x33, !PT ;  /* 0x00000000ff138212 */ /* 0x000fc800078e33ff */
[----:B------:R-:W4:Y:S01]  /*02c0*/  LDC.64 R4, c[0x0][0x398] ;  /* 0x0000e600ff047b82 */ /* 0x000f220000000a00 */
[----:B0-----:R-:W-:-:S06]  /*02d0*/  IMAD.WIDE R8, R17, 0x4, R8 ;  /* 0x0000000411087825 */ /* 0x001fcc00078e0208 */
[----:B-1----:R-:W5:Y:S01]  /*02e0*/  LDG.E R8, desc[UR4][R8.64] ;  /* 0x0000000408087981 */ /* 0x002f62000c1e1900 */
[----:B------:R-:W0:Y:S01]  /*02f0*/  LDC.64 R2, c[0x0][0x390] ;  /* 0x0000e400ff027b82 */ /* 0x000e220000000a00 */
[----:B--2---:R-:W-:-:S06]  /*0300*/  IMAD.WIDE R10, R15, 0x4, R10 ;  /* 0x000000040f0a7825 */ /* 0x004fcc00078e020a */
[----:B------:R-:W5:Y:S01]  /*0310*/  LDG.E R11, desc[UR4][R10.64] ;  /* 0x000000040a0b7981 */ /* 0x000f62000c1e1900 */
[----:B---3--:R-:W-:-:S04]  /*0320*/  IMAD.WIDE R6, R17, 0x4, R12 ;  /* 0x0000000411067825 */ /* 0x008fc800078e020c */
[----:B------:R-:W-:Y:S02]  /*0330*/  IMAD R13, R19, UR7, R15 ;  /* 0x00000007130d7c24 */ /* 0x000fe4000f8e020f */
[----:B------:R-:W2:Y:S01]  /*0340*/  LDG.E R6, desc[UR4][R6.64] ;  /* 0x0000000406067981 */ /* 0x000ea2000c1e1900 */
[----:B----4-:R-:W-:-:S06]  /*0350*/  IMAD.WIDE R4, R15, 0x4, R4 ;  /* 0x000000040f047825 */ /* 0x010fcc00078e0204 */
[----:B------:R-:W2:Y:S01]  /*0360*/  LDG.E R5, desc[UR4][R4.64] ;  /* 0x0000000404057981 */ /* 0x000ea2000c1e1900 */
[----:B0-----:R-:W-:-:S05]  /*0370*/  IMAD.WIDE R2, R13, 0x4, R2 ;  /* 0x000000040d027825 */ /* 0x001fca00078e0202 */
[----:B------:R-:W3:Y:S01]  /*0380*/  LDG.E R0, desc[UR4][R2.64] ;  /* 0x0000000402007981 */ /* 0x000ee2000c1e1900 */
[----:B-----5:R-:W-:-:S04]  /*0390*/  FMUL R13, R8, R11 ;  /* 0x0000000b080d7220 */ /* 0x020fc80000400000 */
[----:B--2---:R-:W-:-:S04]  /*03a0*/  FFMA R13, R6, R5, R13 ;  /* 0x00000005060d7223 */ /* 0x004fc8000000000d */
[----:B---3--:R-:W-:-:S05]  /*03b0*/  FADD R13, R13, R0 ;  /* 0x000000000d0d7221 */ /* 0x008fca0000000000 */
[----:B------:R-:W-:Y:S01]  /*03c0*/  STG.E desc[UR4][R2.64], R13 ;  /* 0x0000000d02007986 */ /* 0x000fe2000c101904 */
[----:B------:R-:W-:Y:S05]  /*03d0*/  EXIT ;  /* 0x000000000000794d */ /* 0x000fea0003800000 */
.L_x_12:
        /* <DEDUP_REMOVED lines=10> */
.L_x_16:


//--------------------- .text._Z13warmup_kernelPf --------------------------
	.section	.text._Z13warmup_kernelPf,"ax",@progbits
	.align	128
        .global         _Z13warmup_kernelPf
        .type           _Z13warmup_kernelPf,@function
        .size           _Z13warmup_kernelPf,(.L_x_17 - _Z13warmup_kernelPf)
        .other          _Z13warmup_kernelPf,@"STO_CUDA_ENTRY STV_DEFAULT"
_Z13warmup_kernelPf:
.text._Z13warmup_kernelPf:
[----:B------:R-:W-:Y:S01]  /*0000*/  LDC R1, c[0x0][0x37c] ;  /* 0x0000df00ff017b82 */ /* 0x000fe20000000800 */
[----:B------:R-:W0:Y:S07]  /*0010*/  S2R R0, SR_TID.X ;  /* 0x0000000000007919 */ /* 0x000e2e0000002100 */
[----:B------:R-:W0:Y:S08]  /*0020*/  S2UR UR4, SR_CTAID.X ;  /* 0x00000000000479c3 */ /* 0x000e300000002500 */
[----:B------:R-:W0:Y:S02]  /*0030*/  LDC R5, c[0x0][0x360] ;  /* 0x0000d800ff057b82 */ /* 0x000e240000000800 */
[----:B0-----:R-:W-:-:S05]  /*0040*/  IMAD R5, R5, UR4, R0 ;  /* 0x0000000405057c24 */ /* 0x001fca000f8e0200 */
[----:B------:R-:W-:-:S13]  /*0050*/  ISETP.GT.AND P0, PT, R5, 0xff, PT ;  /* 0x000000ff0500780c */ /* 0x000fda0003f04270 */
[----:B------:R-:W-:Y:S05]  /*0060*/  @P0 EXIT ;  /* 0x000000000000094d */ /* 0x000fea0003800000 */
[----:B------:R-:W0:Y:S01]  /*0070*/  LDC.64 R2, c[0x0][0x380] ;  /* 0x0000e000ff027b82 */ /* 0x000e220000000a00 */
[----:B------:R-:W1:Y:S01]  /*0080*/  LDCU.64 UR4, c[0x0][0x358] ;  /* 0x00006b00ff0477ac */ /* 0x000e620008000a00 */
[----:B0-----:R-:W-:-:S05]  /*0090*/  IMAD.WIDE R2, R5, 0x4, R2 ;  /* 0x0000000405027825 */ /* 0x001fca00078e0202 */
[----:B-1----:R-:W2:Y:S02]  /*00a0*/  LDG.E R0, desc[UR4][R2.64] ;  /* 0x0000000402007981 */ /* 0x002ea4000c1e1900 */
[----:B--2---:R-:W-:-:S05]  /*00b0*/  FADD R5, R0, 1 ;  /* 0x3f80000000057421 */ /* 0x004fca0000000000 */
[----:B------:R-:W-:Y:S01]  /*00c0*/  STG.E desc[UR4][R2.64], R5 ;  /* 0x0000000502007986 */ /* 0x000fe2000c101904 */
[----:B------:R-:W-:Y:S05]  /*00d0*/  EXIT ;  /* 0x000000000000794d */ /* 0x000fea0003800000 */
.L_x_13:
        /* <DEDUP_REMOVED lines=10> */
.L_x_17:


//--------------------- .nv.shared.reserved.0     --------------------------
	.section	.nv.shared.reserved.0,"aw",@nobits
	.weak		__nv_reservedSMEM_offset_0_alias
	.size		__nv_reservedSMEM_offset_0_alias, 0, 64
	.other		__nv_reservedSMEM_offset_0_alias,@"STO_CUDA_RESERVED_SHARED STV_DEFAULT"
__nv_reservedSMEM_offset_0_alias:
	.zero		0
	.zero		64


//--------------------- .nv.constant0._Z14gemver_kernel3ifPKfS0_Pf --------------------------
	.section	.nv.constant0._Z14gemver_kernel3ifPKfS0_Pf,"a",@progbits
	.sectionflags	@""
	.align	4
.nv.constant0._Z14gemver_kernel3ifPKfS0_Pf:
	.zero		928


//--------------------- .nv.constant0._Z14gemver_kernel2ifPKfPfS0_S0_ --------------------------
	.section	.nv.constant0._Z14gemver_kernel2ifPKfPfS0_S0_,"a",@progbits
	.sectionflags	@""
	.align	4
.nv.constant0._Z14gemver_kernel2ifPKfPfS0_S0_:
	.zero		936


//--------------------- .nv.constant0._Z29gemver_kernel1_striped_customiiiPfPKfS1_S1_S1_i --------------------------
	.section	.nv.constant0._Z29gemver_kernel1_striped_customiiiPfPKfS1_S1_S1_i,"a",@progbits
	.sectionflags	@""
	.align	4
.nv.constant0._Z29gemver_kernel1_striped_customiiiPfPKfS1_S1_S1_i:
	.zero		956


//--------------------- .nv.constant0._Z13warmup_kernelPf --------------------------
	.section	.nv.constant0._Z13warmup_kernelPf,"a",@progbits
	.sectionflags	@""
	.align	4
.nv.constant0._Z13warmup_kernelPf:
	.zero		904


//--------------------- SYMBOLS --------------------------

	.type		.nv.reservedSmem.offset0,@object
	.size		.nv.reservedSmem.offset0,0x4
